//
// Generated by NVIDIA NVVM Compiler
//
// Compiler Build ID: CL-36424714
// Cuda compilation tools, release 13.0, V13.0.88
// Based on NVVM 20.0.0
//

.version 9.0
.target sm_100
.address_size 64

	// .globl	_Z10gpu_randomPfP17curandStateXORWOWjyj
.global .align 4 .b8 precalc_xorwow_matrix[102400];
.global .align 4 .b8 precalc_xorwow_offset_matrix[102400];
.global .align 4 .b8 mrg32k3aM1[2304];
.global .align 4 .b8 mrg32k3aM2[2304];
.global .align 4 .b8 mrg32k3aM1SubSeq[2016];
.global .align 4 .b8 mrg32k3aM2SubSeq[2016];
.global .align 4 .b8 mrg32k3aM1Seq[2304];
.global .align 4 .b8 mrg32k3aM2Seq[2304];
.const .align 8 .b8 __cr_lgamma_table[72];

.visible .entry _Z10gpu_randomPfP17curandStateXORWOWjyj(
	.param .u64 .ptr .align 1 _Z10gpu_randomPfP17curandStateXORWOWjyj_param_0,
	.param .u64 .ptr .align 1 _Z10gpu_randomPfP17curandStateXORWOWjyj_param_1,
	.param .u32 _Z10gpu_randomPfP17curandStateXORWOWjyj_param_2,
	.param .u64 _Z10gpu_randomPfP17curandStateXORWOWjyj_param_3,
	.param .u32 _Z10gpu_randomPfP17curandStateXORWOWjyj_param_4
)
{
	.reg .pred 	%p<36>;
	.reg .b32 	%r<602>;
	.reg .b32 	%f<62>;
	.reg .b64 	%rd<39>;

	ld.param.u64 	%rd21, [_Z10gpu_randomPfP17curandStateXORWOWjyj_param_1];
	ld.param.u32 	%r247, [_Z10gpu_randomPfP17curandStateXORWOWjyj_param_2];
	ld.param.u64 	%rd20, [_Z10gpu_randomPfP17curandStateXORWOWjyj_param_3];
	ld.param.u32 	%r248, [_Z10gpu_randomPfP17curandStateXORWOWjyj_param_4];
	cvta.to.global.u64 	%rd22, %rd21;
	mov.u32 	%r249, %ctaid.x;
	mov.u32 	%r250, %ntid.x;
	mov.u32 	%r251, %tid.x;
	mad.lo.s32 	%r252, %r249, %r250, %r251;
	cvt.s64.s32 	%rd1, %r252;
	mul.wide.s32 	%rd23, %r252, 48;
	add.s64 	%rd2, %rd22, %rd23;
	xor.b32  	%r253, %r252, -1429050551;
	mul.lo.s32 	%r1, %r253, 1099087573;
	setp.gt.s32 	%p1, %r252, -1;
	selp.b32 	%r2, -644748465, -1947113066, %p1;
	add.s32 	%r254, %r2, %r1;
	add.s32 	%r601, %r254, 6615241;
	add.s32 	%r486, %r1, 123456789;
	st.global.v2.u32 	[%rd2], {%r601, %r486};
	xor.b32  	%r485, %r1, 362436069;
	add.s32 	%r484, %r2, 521288629;
	st.global.v2.u32 	[%rd2+8], {%r485, %r484};
	xor.b32  	%r483, %r2, 88675123;
	add.s32 	%r482, %r1, 5783321;
	st.global.v2.u32 	[%rd2+16], {%r483, %r482};
	setp.eq.s32 	%p2, %r252, 0;
	@%p2 bra 	$L__BB0_42;
	mov.b32 	%r468, 0;
	mov.u64 	%rd35, %rd1;
$L__BB0_2:
	and.b64  	%rd4, %rd35, 3;
	setp.eq.s64 	%p3, %rd4, 0;
	@%p3 bra 	$L__BB0_41;
	mul.wide.u32 	%rd24, %r468, 3200;
	mov.u64 	%rd25, precalc_xorwow_matrix;
	add.s64 	%rd5, %rd25, %rd24;
	cvt.u32.u64 	%r15, %rd4;
	mov.b32 	%r469, 0;
$L__BB0_4:
	mov.b32 	%r482, 0;
	mov.u32 	%r483, %r482;
	mov.u32 	%r484, %r482;
	mov.u32 	%r485, %r482;
	mov.u32 	%r486, %r482;
	mov.u32 	%r475, %r482;
$L__BB0_5:
	mul.wide.u32 	%rd26, %r475, 4;
	add.s64 	%rd27, %rd2, %rd26;
	ld.global.u32 	%r23, [%rd27+4];
	shl.b32 	%r24, %r475, 5;
	mov.b32 	%r481, 0;
$L__BB0_6:
	.pragma "nounroll";
	shr.u32 	%r259, %r23, %r481;
	and.b32  	%r260, %r259, 1;
	setp.eq.b32 	%p4, %r260, 1;
	not.pred 	%p5, %p4;
	add.s32 	%r261, %r24, %r481;
	mul.lo.s32 	%r262, %r261, 5;
	mul.wide.u32 	%rd28, %r262, 4;
	add.s64 	%rd6, %rd5, %rd28;
	@%p5 bra 	$L__BB0_8;
	ld.global.u32 	%r263, [%rd6];
	xor.b32  	%r486, %r486, %r263;
	ld.global.u32 	%r264, [%rd6+4];
	xor.b32  	%r485, %r485, %r264;
	ld.global.u32 	%r265, [%rd6+8];
	xor.b32  	%r484, %r484, %r265;
	ld.global.u32 	%r266, [%rd6+12];
	xor.b32  	%r483, %r483, %r266;
	ld.global.u32 	%r267, [%rd6+16];
	xor.b32  	%r482, %r482, %r267;
$L__BB0_8:
	and.b32  	%r269, %r259, 2;
	setp.eq.s32 	%p6, %r269, 0;
	@%p6 bra 	$L__BB0_10;
	ld.global.u32 	%r270, [%rd6+20];
	xor.b32  	%r486, %r486, %r270;
	ld.global.u32 	%r271, [%rd6+24];
	xor.b32  	%r485, %r485, %r271;
	ld.global.u32 	%r272, [%rd6+28];
	xor.b32  	%r484, %r484, %r272;
	ld.global.u32 	%r273, [%rd6+32];
	xor.b32  	%r483, %r483, %r273;
	ld.global.u32 	%r274, [%rd6+36];
	xor.b32  	%r482, %r482, %r274;
$L__BB0_10:
	and.b32  	%r276, %r259, 4;
	setp.eq.s32 	%p7, %r276, 0;
	@%p7 bra 	$L__BB0_12;
	ld.global.u32 	%r277, [%rd6+40];
	xor.b32  	%r486, %r486, %r277;
	ld.global.u32 	%r278, [%rd6+44];
	xor.b32  	%r485, %r485, %r278;
	ld.global.u32 	%r279, [%rd6+48];
	xor.b32  	%r484, %r484, %r279;
	ld.global.u32 	%r280, [%rd6+52];
	xor.b32  	%r483, %r483, %r280;
	ld.global.u32 	%r281, [%rd6+56];
	xor.b32  	%r482, %r482, %r281;
$L__BB0_12:
	and.b32  	%r283, %r259, 8;
	setp.eq.s32 	%p8, %r283, 0;
	@%p8 bra 	$L__BB0_14;
	ld.global.u32 	%r284, [%rd6+60];
	xor.b32  	%r486, %r486, %r284;
	ld.global.u32 	%r285, [%rd6+64];
	xor.b32  	%r485, %r485, %r285;
	ld.global.u32 	%r286, [%rd6+68];
	xor.b32  	%r484, %r484, %r286;
	ld.global.u32 	%r287, [%rd6+72];
	xor.b32  	%r483, %r483, %r287;
	ld.global.u32 	%r288, [%rd6+76];
	xor.b32  	%r482, %r482, %r288;
$L__BB0_14:
	and.b32  	%r290, %r259, 16;
	setp.eq.s32 	%p9, %r290, 0;
	@%p9 bra 	$L__BB0_16;
	ld.global.u32 	%r291, [%rd6+80];
	xor.b32  	%r486, %r486, %r291;
	ld.global.u32 	%r292, [%rd6+84];
	xor.b32  	%r485, %r485, %r292;
	ld.global.u32 	%r293, [%rd6+88];
	xor.b32  	%r484, %r484, %r293;
	ld.global.u32 	%r294, [%rd6+92];
	xor.b32  	%r483, %r483, %r294;
	ld.global.u32 	%r295, [%rd6+96];
	xor.b32  	%r482, %r482, %r295;
$L__BB0_16:
	and.b32  	%r297, %r259, 32;
	setp.eq.s32 	%p10, %r297, 0;
	@%p10 bra 	$L__BB0_18;
	ld.global.u32 	%r298, [%rd6+100];
	xor.b32  	%r486, %r486, %r298;
	ld.global.u32 	%r299, [%rd6+104];
	xor.b32  	%r485, %r485, %r299;
	ld.global.u32 	%r300, [%rd6+108];
	xor.b32  	%r484, %r484, %r300;
	ld.global.u32 	%r301, [%rd6+112];
	xor.b32  	%r483, %r483, %r301;
	ld.global.u32 	%r302, [%rd6+116];
	xor.b32  	%r482, %r482, %r302;
$L__BB0_18:
	and.b32  	%r304, %r259, 64;
	setp.eq.s32 	%p11, %r304, 0;
	@%p11 bra 	$L__BB0_20;
	ld.global.u32 	%r305, [%rd6+120];
	xor.b32  	%r486, %r486, %r305;
	ld.global.u32 	%r306, [%rd6+124];
	xor.b32  	%r485, %r485, %r306;
	ld.global.u32 	%r307, [%rd6+128];
	xor.b32  	%r484, %r484, %r307;
	ld.global.u32 	%r308, [%rd6+132];
	xor.b32  	%r483, %r483, %r308;
	ld.global.u32 	%r309, [%rd6+136];
	xor.b32  	%r482, %r482, %r309;
$L__BB0_20:
	and.b32  	%r311, %r259, 128;
	setp.eq.s32 	%p12, %r311, 0;
	@%p12 bra 	$L__BB0_22;
	ld.global.u32 	%r312, [%rd6+140];
	xor.b32  	%r486, %r486, %r312;
	ld.global.u32 	%r313, [%rd6+144];
	xor.b32  	%r485, %r485, %r313;
	ld.global.u32 	%r314, [%rd6+148];
	xor.b32  	%r484, %r484, %r314;
	ld.global.u32 	%r315, [%rd6+152];
	xor.b32  	%r483, %r483, %r315;
	ld.global.u32 	%r316, [%rd6+156];
	xor.b32  	%r482, %r482, %r316;
$L__BB0_22:
	and.b32  	%r318, %r259, 256;
	setp.eq.s32 	%p13, %r318, 0;
	@%p13 bra 	$L__BB0_24;
	ld.global.u32 	%r319, [%rd6+160];
	xor.b32  	%r486, %r486, %r319;
	ld.global.u32 	%r320, [%rd6+164];
	xor.b32  	%r485, %r485, %r320;
	ld.global.u32 	%r321, [%rd6+168];
	xor.b32  	%r484, %r484, %r321;
	ld.global.u32 	%r322, [%rd6+172];
	xor.b32  	%r483, %r483, %r322;
	ld.global.u32 	%r323, [%rd6+176];
	xor.b32  	%r482, %r482, %r323;
$L__BB0_24:
	and.b32  	%r325, %r259, 512;
	setp.eq.s32 	%p14, %r325, 0;
	@%p14 bra 	$L__BB0_26;
	ld.global.u32 	%r326, [%rd6+180];
	xor.b32  	%r486, %r486, %r326;
	ld.global.u32 	%r327, [%rd6+184];
	xor.b32  	%r485, %r485, %r327;
	ld.global.u32 	%r328, [%rd6+188];
	xor.b32  	%r484, %r484, %r328;
	ld.global.u32 	%r329, [%rd6+192];
	xor.b32  	%r483, %r483, %r329;
	ld.global.u32 	%r330, [%rd6+196];
	xor.b32  	%r482, %r482, %r330;
$L__BB0_26:
	and.b32  	%r332, %r259, 1024;
	setp.eq.s32 	%p15, %r332, 0;
	@%p15 bra 	$L__BB0_28;
	ld.global.u32 	%r333, [%rd6+200];
	xor.b32  	%r486, %r486, %r333;
	ld.global.u32 	%r334, [%rd6+204];
	xor.b32  	%r485, %r485, %r334;
	ld.global.u32 	%r335, [%rd6+208];
	xor.b32  	%r484, %r484, %r335;
	ld.global.u32 	%r336, [%rd6+212];
	xor.b32  	%r483, %r483, %r336;
	ld.global.u32 	%r337, [%rd6+216];
	xor.b32  	%r482, %r482, %r337;
$L__BB0_28:
	and.b32  	%r339, %r259, 2048;
	setp.eq.s32 	%p16, %r339, 0;
	@%p16 bra 	$L__BB0_30;
	ld.global.u32 	%r340, [%rd6+220];
	xor.b32  	%r486, %r486, %r340;
	ld.global.u32 	%r341, [%rd6+224];
	xor.b32  	%r485, %r485, %r341;
	ld.global.u32 	%r342, [%rd6+228];
	xor.b32  	%r484, %r484, %r342;
	ld.global.u32 	%r343, [%rd6+232];
	xor.b32  	%r483, %r483, %r343;
	ld.global.u32 	%r344, [%rd6+236];
	xor.b32  	%r482, %r482, %r344;
$L__BB0_30:
	and.b32  	%r346, %r259, 4096;
	setp.eq.s32 	%p17, %r346, 0;
	@%p17 bra 	$L__BB0_32;
	ld.global.u32 	%r347, [%rd6+240];
	xor.b32  	%r486, %r486, %r347;
	ld.global.u32 	%r348, [%rd6+244];
	xor.b32  	%r485, %r485, %r348;
	ld.global.u32 	%r349, [%rd6+248];
	xor.b32  	%r484, %r484, %r349;
	ld.global.u32 	%r350, [%rd6+252];
	xor.b32  	%r483, %r483, %r350;
	ld.global.u32 	%r351, [%rd6+256];
	xor.b32  	%r482, %r482, %r351;
$L__BB0_32:
	and.b32  	%r353, %r259, 8192;
	setp.eq.s32 	%p18, %r353, 0;
	@%p18 bra 	$L__BB0_34;
	ld.global.u32 	%r354, [%rd6+260];
	xor.b32  	%r486, %r486, %r354;
	ld.global.u32 	%r355, [%rd6+264];
	xor.b32  	%r485, %r485, %r355;
	ld.global.u32 	%r356, [%rd6+268];
	xor.b32  	%r484, %r484, %r356;
	ld.global.u32 	%r357, [%rd6+272];
	xor.b32  	%r483, %r483, %r357;
	ld.global.u32 	%r358, [%rd6+276];
	xor.b32  	%r482, %r482, %r358;
$L__BB0_34:
	and.b32  	%r360, %r259, 16384;
	setp.eq.s32 	%p19, %r360, 0;
	@%p19 bra 	$L__BB0_36;
	ld.global.u32 	%r361, [%rd6+280];
	xor.b32  	%r486, %r486, %r361;
	ld.global.u32 	%r362, [%rd6+284];
	xor.b32  	%r485, %r485, %r362;
	ld.global.u32 	%r363, [%rd6+288];
	xor.b32  	%r484, %r484, %r363;
	ld.global.u32 	%r364, [%rd6+292];
	xor.b32  	%r483, %r483, %r364;
	ld.global.u32 	%r365, [%rd6+296];
	xor.b32  	%r482, %r482, %r365;
$L__BB0_36:
	and.b32  	%r367, %r259, 32768;
	setp.eq.s32 	%p20, %r367, 0;
	@%p20 bra 	$L__BB0_38;
	ld.global.u32 	%r368, [%rd6+300];
	xor.b32  	%r486, %r486, %r368;
	ld.global.u32 	%r369, [%rd6+304];
	xor.b32  	%r485, %r485, %r369;
	ld.global.u32 	%r370, [%rd6+308];
	xor.b32  	%r484, %r484, %r370;
	ld.global.u32 	%r371, [%rd6+312];
	xor.b32  	%r483, %r483, %r371;
	ld.global.u32 	%r372, [%rd6+316];
	xor.b32  	%r482, %r482, %r372;
$L__BB0_38:
	add.s32 	%r481, %r481, 16;
	setp.ne.s32 	%p21, %r481, 32;
	@%p21 bra 	$L__BB0_6;
	mad.lo.s32 	%r373, %r475, -31, %r24;
	add.s32 	%r475, %r373, 1;
	setp.ne.s32 	%p22, %r475, 5;
	@%p22 bra 	$L__BB0_5;
	st.global.u32 	[%rd2+4], %r486;
	st.global.u32 	[%rd2+8], %r485;
	st.global.u32 	[%rd2+12], %r484;
	st.global.u32 	[%rd2+16], %r483;
	st.global.u32 	[%rd2+20], %r482;
	add.s32 	%r469, %r469, 1;
	setp.lt.u32 	%p23, %r469, %r15;
	@%p23 bra 	$L__BB0_4;
$L__BB0_41:
	shr.u64 	%rd7, %rd35, 2;
	add.s32 	%r468, %r468, 1;
	setp.gt.u64 	%p24, %rd35, 3;
	mov.u64 	%rd35, %rd7;
	@%p24 bra 	$L__BB0_2;
$L__BB0_42:
	mov.b32 	%r374, 0;
	st.global.v2.u32 	[%rd2+24], {%r374, %r374};
	st.global.u32 	[%rd2+32], %r374;
	mov.b64 	%rd29, 0;
	st.global.u64 	[%rd2+40], %rd29;
	mul.lo.s32 	%r375, %r248, %r247;
	cvt.u64.u32 	%rd8, %r375;
	and.b64  	%rd30, %rd20, -4294967296;
	setp.ne.s64 	%p25, %rd30, 0;
	@%p25 bra 	$L__BB0_44;
	cvt.u32.u64 	%r376, %rd8;
	cvt.u32.u64 	%r377, %rd20;
	div.u32 	%r378, %r377, %r376;
	cvt.u64.u32 	%rd36, %r378;
	bra.uni 	$L__BB0_45;
$L__BB0_44:
	div.u64 	%rd36, %rd20, %rd8;
$L__BB0_45:
	add.s64 	%rd12, %rd36, 1;
	setp.eq.s64 	%p26, %rd12, 0;
	mov.f32 	%f57, 0f00000000;
	@%p26 bra 	$L__BB0_54;
	and.b64  	%rd38, %rd12, 3;
	setp.lt.u64 	%p27, %rd36, 3;
	mov.f32 	%f57, 0f00000000;
	@%p27 bra 	$L__BB0_49;
	and.b64  	%rd37, %rd12, -4;
	add.s32 	%r380, %r2, %r1;
	add.s32 	%r572, %r380, 9514737;
	mov.f32 	%f57, 0f00000000;
$L__BB0_48:
	mov.u32 	%r601, %r572;
	shr.u32 	%r381, %r486, 2;
	xor.b32  	%r382, %r381, %r486;
	shl.b32 	%r383, %r482, 4;
	shl.b32 	%r384, %r382, 1;
	xor.b32  	%r385, %r384, %r383;
	xor.b32  	%r386, %r385, %r382;
	xor.b32  	%r387, %r386, %r482;
	add.s32 	%r388, %r601, -2899496;
	add.s32 	%r389, %r388, %r387;
	add.s32 	%r390, %r389, 362437;
	cvt.rn.f32.u32 	%f13, %r390;
	fma.rn.f32 	%f14, %f13, 0f2F800000, 0f2F000000;
	shr.u32 	%r391, %r485, 2;
	xor.b32  	%r392, %r391, %r485;
	shl.b32 	%r393, %r387, 4;
	shl.b32 	%r394, %r392, 1;
	xor.b32  	%r395, %r394, %r393;
	xor.b32  	%r396, %r395, %r392;
	xor.b32  	%r397, %r396, %r387;
	add.s32 	%r398, %r388, %r397;
	add.s32 	%r399, %r398, 724874;
	cvt.rn.f32.u32 	%f15, %r399;
	fma.rn.f32 	%f16, %f15, 0f2F800000, 0f2F000000;
	mul.f32 	%f17, %f16, %f16;
	fma.rn.f32 	%f18, %f14, %f14, %f17;
	sqrt.rn.f32 	%f19, %f18;
	setp.le.f32 	%p28, %f19, 0f3F800000;
	add.f32 	%f20, %f57, 0f3F800000;
	selp.f32 	%f21, %f20, %f57, %p28;
	shr.u32 	%r400, %r484, 2;
	xor.b32  	%r401, %r400, %r484;
	shl.b32 	%r402, %r397, 4;
	shl.b32 	%r403, %r401, 1;
	xor.b32  	%r404, %r403, %r402;
	xor.b32  	%r405, %r404, %r401;
	xor.b32  	%r406, %r405, %r397;
	add.s32 	%r407, %r388, %r406;
	add.s32 	%r408, %r407, 1087311;
	cvt.rn.f32.u32 	%f22, %r408;
	fma.rn.f32 	%f23, %f22, 0f2F800000, 0f2F000000;
	shr.u32 	%r409, %r483, 2;
	xor.b32  	%r410, %r409, %r483;
	shl.b32 	%r411, %r406, 4;
	shl.b32 	%r412, %r410, 1;
	xor.b32  	%r413, %r412, %r411;
	xor.b32  	%r414, %r413, %r410;
	xor.b32  	%r486, %r414, %r406;
	add.s32 	%r415, %r388, %r486;
	add.s32 	%r416, %r415, 1449748;
	cvt.rn.f32.u32 	%f24, %r416;
	fma.rn.f32 	%f25, %f24, 0f2F800000, 0f2F000000;
	mul.f32 	%f26, %f25, %f25;
	fma.rn.f32 	%f27, %f23, %f23, %f26;
	sqrt.rn.f32 	%f28, %f27;
	setp.le.f32 	%p29, %f28, 0f3F800000;
	add.f32 	%f29, %f21, 0f3F800000;
	selp.f32 	%f30, %f29, %f21, %p29;
	shr.u32 	%r417, %r482, 2;
	xor.b32  	%r418, %r417, %r482;
	shl.b32 	%r419, %r486, 4;
	shl.b32 	%r420, %r418, 1;
	xor.b32  	%r421, %r420, %r419;
	xor.b32  	%r422, %r421, %r418;
	xor.b32  	%r485, %r422, %r486;
	add.s32 	%r423, %r388, %r485;
	add.s32 	%r424, %r423, 1812185;
	cvt.rn.f32.u32 	%f31, %r424;
	fma.rn.f32 	%f32, %f31, 0f2F800000, 0f2F000000;
	shr.u32 	%r425, %r387, 2;
	xor.b32  	%r426, %r425, %r387;
	shl.b32 	%r427, %r485, 4;
	shl.b32 	%r428, %r426, 1;
	xor.b32  	%r429, %r428, %r427;
	xor.b32  	%r430, %r429, %r426;
	xor.b32  	%r484, %r430, %r485;
	add.s32 	%r431, %r388, %r484;
	add.s32 	%r432, %r431, 2174622;
	cvt.rn.f32.u32 	%f33, %r432;
	fma.rn.f32 	%f34, %f33, 0f2F800000, 0f2F000000;
	mul.f32 	%f35, %f34, %f34;
	fma.rn.f32 	%f36, %f32, %f32, %f35;
	sqrt.rn.f32 	%f37, %f36;
	setp.le.f32 	%p30, %f37, 0f3F800000;
	add.f32 	%f38, %f30, 0f3F800000;
	selp.f32 	%f39, %f38, %f30, %p30;
	shr.u32 	%r433, %r397, 2;
	xor.b32  	%r434, %r433, %r397;
	shl.b32 	%r435, %r484, 4;
	shl.b32 	%r436, %r434, 1;
	xor.b32  	%r437, %r436, %r435;
	xor.b32  	%r438, %r437, %r434;
	xor.b32  	%r483, %r438, %r484;
	add.s32 	%r439, %r388, %r483;
	add.s32 	%r440, %r439, 2537059;
	cvt.rn.f32.u32 	%f40, %r440;
	fma.rn.f32 	%f41, %f40, 0f2F800000, 0f2F000000;
	shr.u32 	%r441, %r406, 2;
	xor.b32  	%r442, %r441, %r406;
	shl.b32 	%r443, %r483, 4;
	shl.b32 	%r444, %r442, 1;
	xor.b32  	%r445, %r444, %r443;
	xor.b32  	%r446, %r445, %r442;
	xor.b32  	%r482, %r446, %r483;
	add.s32 	%r447, %r482, %r601;
	cvt.rn.f32.u32 	%f42, %r447;
	fma.rn.f32 	%f43, %f42, 0f2F800000, 0f2F000000;
	mul.f32 	%f44, %f43, %f43;
	fma.rn.f32 	%f45, %f41, %f41, %f44;
	sqrt.rn.f32 	%f46, %f45;
	setp.le.f32 	%p31, %f46, 0f3F800000;
	add.f32 	%f47, %f39, 0f3F800000;
	selp.f32 	%f57, %f47, %f39, %p31;
	add.s32 	%r572, %r601, 2899496;
	add.s64 	%rd37, %rd37, -4;
	setp.ne.s64 	%p32, %rd37, 0;
	@%p32 bra 	$L__BB0_48;
$L__BB0_49:
	setp.eq.s64 	%p33, %rd38, 0;
	@%p33 bra 	$L__BB0_53;
	add.s32 	%r590, %r601, 362437;
$L__BB0_51:
	.pragma "nounroll";
	mov.u32 	%r234, %r484;
	mov.u32 	%r233, %r483;
	mov.u32 	%r484, %r482;
	shr.u32 	%r448, %r486, 2;
	xor.b32  	%r449, %r448, %r486;
	shl.b32 	%r450, %r484, 4;
	shl.b32 	%r451, %r449, 1;
	xor.b32  	%r452, %r451, %r450;
	xor.b32  	%r453, %r452, %r449;
	xor.b32  	%r483, %r453, %r484;
	add.s32 	%r454, %r590, %r483;
	cvt.rn.f32.u32 	%f48, %r454;
	fma.rn.f32 	%f49, %f48, 0f2F800000, 0f2F000000;
	shr.u32 	%r455, %r485, 2;
	xor.b32  	%r456, %r455, %r485;
	shl.b32 	%r457, %r483, 4;
	shl.b32 	%r458, %r456, 1;
	xor.b32  	%r459, %r458, %r457;
	xor.b32  	%r460, %r459, %r456;
	xor.b32  	%r482, %r460, %r483;
	add.s32 	%r461, %r590, %r482;
	add.s32 	%r462, %r461, 362437;
	cvt.rn.f32.u32 	%f50, %r462;
	fma.rn.f32 	%f51, %f50, 0f2F800000, 0f2F000000;
	mul.f32 	%f52, %f51, %f51;
	fma.rn.f32 	%f53, %f49, %f49, %f52;
	sqrt.rn.f32 	%f54, %f53;
	setp.le.f32 	%p34, %f54, 0f3F800000;
	add.f32 	%f55, %f57, 0f3F800000;
	selp.f32 	%f57, %f55, %f57, %p34;
	add.s32 	%r590, %r590, 724874;
	add.s64 	%rd38, %rd38, -1;
	setp.ne.s64 	%p35, %rd38, 0;
	mov.u32 	%r485, %r233;
	mov.u32 	%r486, %r234;
	@%p35 bra 	$L__BB0_51;
	add.s32 	%r601, %r590, -362437;
	mov.u32 	%r485, %r233;
	mov.u32 	%r486, %r234;
$L__BB0_53:
	st.global.v2.u32 	[%rd2+8], {%r485, %r484};
	st.global.v2.u32 	[%rd2+16], {%r483, %r482};
	st.global.v2.u32 	[%rd2], {%r601, %r486};
$L__BB0_54:
	ld.param.u64 	%rd34, [_Z10gpu_randomPfP17curandStateXORWOWjyj_param_0];
	cvta.to.global.u64 	%rd31, %rd34;
	shl.b64 	%rd32, %rd1, 2;
	add.s64 	%rd33, %rd31, %rd32;
	st.global.f32 	[%rd33], %f57;
	ret;

}


// ===== COMPILED SASS (sm_100) =====

	.target	sm_100

	.elftype	@"ET_EXEC"


//--------------------- .note.nv.tkinfo           --------------------------
	.section	.note.nv.tkinfo,"",@"SHT_NOTE"
	.sectionflags	@"SHF_NOTE_NV_TKINFO"
	.tkinfo
        /*0018*/ 	.word	0x00000002
        /*0030*/ 	.string	""
        /*0030*/ 	.string	"ptxas"
        /*0030*/ 	.string	"Cuda compilation tools, release 13.0, V13.0.88"
        /*0030*/ 	.string	"Build cuda_13.0.r13.0/compiler.36424714_0"
        /*0030*/ 	.string	"-arch sm_100 -m 64 "



//--------------------- .note.nv.cuinfo           --------------------------
	.section	.note.nv.cuinfo,"",@"SHT_NOTE"
	.sectionflags	@"SHF_NOTE_NV_CUINFO"
        /*0018*/ 	.short	0x0002
        /*001a*/ 	.short	0x0064
        /*001c*/ 	.short	0x0082
	.zero		2


//--------------------- .nv.info                  --------------------------
	.section	.nv.info,"",@"SHT_CUDA_INFO"
	.align	4


	//----- nvinfo : EIATTR_REGCOUNT
	.align		4
        /*0000*/ 	.byte	0x04, 0x2f
        /*0002*/ 	.short	(.L_10 - .L_9)
	.align		4
.L_9:
        /*0004*/ 	.word	index@(_Z10gpu_randomPfP17curandStateXORWOWjyj)
        /*0008*/ 	.word	0x00000020


	//----- nvinfo : EIATTR_FRAME_SIZE
	.align		4
.L_10:
        /*000c*/ 	.byte	0x04, 0x11
        /*000e*/ 	.short	(.L_12 - .L_11)
	.align		4
.L_11:
        /*0010*/ 	.word	index@($__internal_1_$__cuda_sm20_sqrt_rn_f32_slowpath)
        /*0014*/ 	.word	0x00000000


	//----- nvinfo : EIATTR_FRAME_SIZE
	.align		4
.L_12:
        /*0018*/ 	.byte	0x04, 0x11
        /*001a*/ 	.short	(.L_14 - .L_13)
	.align		4
.L_13:
        /*001c*/ 	.word	index@($__internal_0_$__cuda_sm20_div_u64)
        /*0020*/ 	.word	0x00000000


	//----- nvinfo : EIATTR_FRAME_SIZE
	.align		4
.L_14:
        /*0024*/ 	.byte	0x04, 0x11
        /*0026*/ 	.short	(.L_16 - .L_15)
	.align		4
.L_15:
        /*0028*/ 	.word	index@(_Z10gpu_randomPfP17curandStateXORWOWjyj)
        /*002c*/ 	.word	0x00000000


	//----- nvinfo : EIATTR_MIN_STACK_SIZE
	.align		4
.L_16:
        /*0030*/ 	.byte	0x04, 0x12
        /*0032*/ 	.short	(.L_18 - .L_17)
	.align		4
.L_17:
        /*0034*/ 	.word	index@(_Z10gpu_randomPfP17curandStateXORWOWjyj)
        /*0038*/ 	.word	0x00000000
.L_18:


//--------------------- .nv.compat                --------------------------
	.section	.nv.compat,"",@"SHT_CUDA_COMPAT_INFO"
	.align	4
        /*0000*/ 	.byte	0x02, 0x09, 0x00, 0x00, 0x02, 0x02, 0x01, 0x00, 0x02, 0x05, 0x05, 0x00, 0x03, 0x07, 0x01, 0x01
        /*0010*/ 	.byte	0x02, 0x03, 0x00, 0x00, 0x02, 0x06, 0x01, 0x00, 0x04, 0x0b, 0x08, 0x00, 0x01, 0x00, 0x00, 0x00
        /*0020*/ 	.byte	0x00, 0x00, 0x00, 0x00


//--------------------- .nv.info._Z10gpu_randomPfP17curandStateXORWOWjyj --------------------------
	.section	.nv.info._Z10gpu_randomPfP17curandStateXORWOWjyj,"",@"SHT_CUDA_INFO"
	.sectionflags	@""
	.align	4


	//----- nvinfo : EIATTR_CUDA_API_VERSION
	.align		4
        /*0000*/ 	.byte	0x04, 0x37
        /*0002*/ 	.short	(.L_20 - .L_19)
.L_19:
        /*0004*/ 	.word	0x00000082


	//----- nvinfo : EIATTR_KPARAM_INFO
	.align		4
.L_20:
        /*0008*/ 	.byte	0x04, 0x17
        /*000a*/ 	.short	(.L_22 - .L_21)
.L_21:
        /*000c*/ 	.word	0x00000000
        /*0010*/ 	.short	0x0004
        /*0012*/ 	.short	0x0020
        /*0014*/ 	.byte	0x00, 0xf0, 0x11, 0x00


	//----- nvinfo : EIATTR_KPARAM_INFO
	.align		4
.L_22:
        /*0018*/ 	.byte	0x04, 0x17
        /*001a*/ 	.short	(.L_24 - .L_23)
.L_23:
        /*001c*/ 	.word	0x00000000
        /*0020*/ 	.short	0x0003
        /*0022*/ 	.short	0x0018
        /*0024*/ 	.byte	0x00, 0xf0, 0x21, 0x00


	//----- nvinfo : EIATTR_KPARAM_INFO
	.align		4
.L_24:
        /*0028*/ 	.byte	0x04, 0x17
        /*002a*/ 	.short	(.L_26 - .L_25)
.L_25:
        /*002c*/ 	.word	0x00000000
        /*0030*/ 	.short	0x0002
        /*0032*/ 	.short	0x0010
        /*0034*/ 	.byte	0x00, 0xf0, 0x11, 0x00


	//----- nvinfo : EIATTR_KPARAM_INFO
	.align		4
.L_26:
        /*0038*/ 	.byte	0x04, 0x17
        /*003a*/ 	.short	(.L_28 - .L_27)
.L_27:
        /*003c*/ 	.word	0x00000000
        /*0040*/ 	.short	0x0001
        /*0042*/ 	.short	0x0008
        /*0044*/ 	.byte	0x00, 0xf5, 0x21, 0x00


	//----- nvinfo : EIATTR_KPARAM_INFO
	.align		4
.L_28:
        /*0048*/ 	.byte	0x04, 0x17
        /*004a*/ 	.short	(.L_30 - .L_29)
.L_29:
        /*004c*/ 	.word	0x00000000
        /*0050*/ 	.short	0x0000
        /*0052*/ 	.short	0x0000
        /*0054*/ 	.byte	0x00, 0xf5, 0x21, 0x00


	//----- nvinfo : EIATTR_SPARSE_MMA_MASK
	.align		4
.L_30:
        /*0058*/ 	.byte	0x03, 0x50
        /*005a*/ 	.short	0x0000


	//----- nvinfo : EIATTR_MAXREG_COUNT
	.align		4
        /*005c*/ 	.byte	0x03, 0x1b
        /*005e*/ 	.short	0x00ff


	//----- nvinfo : EIATTR_MERCURY_ISA_VERSION
	.align		4
        /*0060*/ 	.byte	0x03, 0x5f
        /*0062*/ 	.short	0x0101


	//----- nvinfo : EIATTR_VRC_CTA_INIT_COUNT
	.align		4
        /*0064*/ 	.byte	0x02, 0x4a
	.zero		1
	.zero		1


	//----- nvinfo : EIATTR_EXIT_INSTR_OFFSETS
	.align		4
        /*0068*/ 	.byte	0x04, 0x1c
        /*006a*/ 	.short	(.L_32 - .L_31)


	//   ....[0]....
.L_31:
        /*006c*/ 	.word	0x00001f70


	//----- nvinfo : EIATTR_CRS_STACK_SIZE
	.align		4
.L_32:
        /*0070*/ 	.byte	0x04, 0x1e
        /*0072*/ 	.short	(.L_34 - .L_33)
.L_33:
        /*0074*/ 	.word	0x00000000


	//----- nvinfo : EIATTR_CBANK_PARAM_SIZE
	.align		4
.L_34:
        /*0078*/ 	.byte	0x03, 0x19
        /*007a*/ 	.short	0x0024


	//----- nvinfo : EIATTR_PARAM_CBANK
	.align		4
        /*007c*/ 	.byte	0x04, 0x0a
        /*007e*/ 	.short	(.L_36 - .L_35)
	.align		4
.L_35:
        /*0080*/ 	.word	index@(.nv.constant0._Z10gpu_randomPfP17curandStateXORWOWjyj)
        /*0084*/ 	.short	0x0380
        /*0086*/ 	.short	0x0024


	//----- nvinfo : EIATTR_SW_WAR
	.align		4
.L_36:
        /*0088*/ 	.byte	0x04, 0x36
        /*008a*/ 	.short	(.L_38 - .L_37)
.L_37:
        /*008c*/ 	.word	0x00000008
.L_38:


//--------------------- .nv.callgraph             --------------------------
	.section	.nv.callgraph,"",@"SHT_CUDA_CALLGRAPH"
	.align	4
	.sectionentsize	8
	.align		4
        /*0000*/ 	.word	0x00000000
	.align		4
        /*0004*/ 	.word	0xffffffff
	.align		4
        /*0008*/ 	.word	0x00000000
	.align		4
        /*000c*/ 	.word	0xfffffffe
	.align		4
        /*0010*/ 	.word	0x00000000
	.align		4
        /*0014*/ 	.word	0xfffffffd
	.align		4
        /*0018*/ 	.word	0x00000000
	.align		4
        /*001c*/ 	.word	0xfffffffc


//--------------------- .nv.constant4             --------------------------
	.section	.nv.constant4,"a",@progbits
	.align	8
	.align		8
.nv.constant4:
        /*0000*/ 	.dword	precalc_xorwow_matrix
	.align		8
        /*0008*/ 	.dword	precalc_xorwow_offset_matrix
	.align		8
        /*0010*/ 	.dword	mrg32k3aM1
	.align		8
        /*0018*/ 	.dword	mrg32k3aM2
	.align		8
        /*0020*/ 	.dword	mrg32k3aM1SubSeq
	.align		8
        /*0028*/ 	.dword	mrg32k3aM2SubSeq
	.align		8
        /*0030*/ 	.dword	mrg32k3aM1Seq
	.align		8
        /*0038*/ 	.dword	mrg32k3aM2Seq


//--------------------- .nv.constant3             --------------------------
	.section	.nv.constant3,"a",@progbits
	.align	8
.nv.constant3:
	.type		__cr_lgamma_table,@object
	.size		__cr_lgamma_table,(.L_8 - __cr_lgamma_table)
__cr_lgamma_table:
        /*0000*/ 	.byte	0x00, 0x00, 0x00, 0x00, 0x00, 0x00, 0x00, 0x00, 0x00, 0x00, 0x00, 0x00, 0x00, 0x00, 0x00, 0x00
        /*0010*/ 	.byte	0xef, 0x39, 0xfa, 0xfe, 0x42, 0x2e, 0xe6, 0x3f, 0x02, 0x20, 0x2a, 0xfa, 0x0b, 0xab, 0xfc, 0x3f
        /*0020*/ 	.byte	0xf9, 0x2c, 0x92, 0x7c, 0xa7, 0x6c, 0x09, 0x40, 0xc9, 0x79, 0x44, 0x3c, 0x64, 0x26, 0x13, 0x40
        /*0030*/ 	.byte	0xca, 0x01, 0xcf, 0x3a, 0x27, 0x51, 0x1a, 0x40, 0x30, 0xcc, 0x2d, 0xf3, 0xe1, 0x0c, 0x21, 0x40
        /*0040*/ 	.byte	0x0d, 0xb7, 0xfc, 0x82, 0x8e, 0x35, 0x25, 0x40
.L_8:


//--------------------- .text._Z10gpu_randomPfP17curandStateXORWOWjyj --------------------------
	.section	.text._Z10gpu_randomPfP17curandStateXORWOWjyj,"ax",@progbits
	.align	128
        .global         _Z10gpu_randomPfP17curandStateXORWOWjyj
        .type           _Z10gpu_randomPfP17curandStateXORWOWjyj,@function
        .size           _Z10gpu_randomPfP17curandStateXORWOWjyj,(.L_x_33 - _Z10gpu_randomPfP17curandStateXORWOWjyj)
        .other          _Z10gpu_randomPfP17curandStateXORWOWjyj,@"STO_CUDA_ENTRY STV_DEFAULT"
_Z10gpu_randomPfP17curandStateXORWOWjyj:
.text._Z10gpu_randomPfP17curandStateXORWOWjyj:
[----:B------:R-:W-:Y:S01]  /*0000*/  LDC R1, c[0x0][0x37c] ;  /* 0x0000df00ff017b82 */ /* 0x000fe20000000800 */
[----:B------:R-:W0:Y:S07]  /*0010*/  S2R R3, SR_TID.X ;  /* 0x0000000000037919 */ /* 0x000e2e0000002100 */
[----:B------:R-:W0:Y:S01]  /*0020*/  S2UR UR4, SR_CTAID.X ;  /* 0x00000000000479c3 */ /* 0x000e220000002500 */
[----:B------:R-:W1:Y:S01]  /*0030*/  LDCU.64 UR6, c[0x0][0x358] ;  /* 0x00006b00ff0677ac */ /* 0x000e620008000a00 */
[----:B------:R-:W-:Y:S01]  /*0040*/  IMAD.MOV.U32 R2, RZ, RZ, -0x266e14b1 ;  /* 0xd991eb4fff027424 */ /* 0x000fe200078e00ff */
[----:B------:R-:W-:Y:S05]  /*0050*/  BSSY.RECONVERGENT B0, `(.L_x_0) ;  /* 0x00000e4000007945 */ /* 0x000fea0003800200 */
[----:B------:R-:W0:Y:S08]  /*0060*/  LDC R10, c[0x0][0x360] ;  /* 0x0000d800ff0a7b82 */ /* 0x000e300000000800 */
[----:B------:R-:W2:Y:S01]  /*0070*/  LDC.64 R8, c[0x0][0x388] ;  /* 0x0000e200ff087b82 */ /* 0x000ea20000000a00 */
[----:B0-----:R-:W-:-:S05]  /*0080*/  IMAD R10, R10, UR4, R3 ;  /* 0x000000040a0a7c24 */ /* 0x001fca000f8e0203 */
[C---:B------:R-:W-:Y:S02]  /*0090*/  LOP3.LUT R0, R10.reuse, 0xaad26b49, RZ, 0x3c, !PT ;  /* 0xaad26b490a007812 */ /* 0x040fe400078e3cff */
[C---:B------:R-:W-:Y:S01]  /*00a0*/  ISETP.GT.AND P0, PT, R10.reuse, -0x1, PT ;  /* 0xffffffff0a00780c */ /* 0x040fe20003f04270 */
[----:B--2---:R-:W-:Y:S01]  /*00b0*/  IMAD.WIDE R8, R10, 0x30, R8 ;  /* 0x000000300a087825 */ /* 0x004fe200078e0208 */
[----:B------:R-:W-:-:S03]  /*00c0*/  SHF.R.S32.HI R11, RZ, 0x1f, R10 ;  /* 0x0000001fff0b7819 */ /* 0x000fc6000001140a */
[----:B------:R-:W-:Y:S01]  /*00d0*/  IMAD R5, R0, 0x4182bed5, RZ ;  /* 0x4182bed500057824 */ /* 0x000fe200078e02ff */
[----:B------:R-:W-:Y:S02]  /*00e0*/  SEL R0, R2, 0x8bf16996, P0 ;  /* 0x8bf1699602007807 */ /* 0x000fe40000000000 */
[----:B------:R-:W-:Y:S01]  /*00f0*/  ISETP.NE.AND P0, PT, R10, RZ, PT ;  /* 0x000000ff0a00720c */ /* 0x000fe20003f05270 */
[C---:B------:R-:W-:Y:S01]  /*0100*/  VIADD R7, R5.reuse, 0x75bcd15 ;  /* 0x075bcd1505077836 */ /* 0x040fe20000000000 */
[C---:B------:R-:W-:Y:S01]  /*0110*/  IADD3 R6, PT, PT, R0.reuse, 0x64f0c9, R5 ;  /* 0x0064f0c900067810 */ /* 0x040fe20007ffe005 */
[C---:B------:R-:W-:Y:S01]  /*0120*/  VIADD R3, R0.reuse, 0x1f123bb5 ;  /* 0x1f123bb500037836 */ /* 0x040fe20000000000 */
[C---:B------:R-:W-:Y:S01]  /*0130*/  LOP3.LUT R2, R5.reuse, 0x159a55e5, RZ, 0x3c, !PT ;  /* 0x159a55e505027812 */ /* 0x040fe200078e3cff */
[----:B------:R-:W-:Y:S01]  /*0140*/  VIADD R5, R5, 0x583f19 ;  /* 0x00583f1905057836 */ /* 0x000fe20000000000 */
[----:B------:R-:W-:Y:S01]  /*0150*/  LOP3.LUT R4, R0, 0x5491333, RZ, 0x3c, !PT ;  /* 0x0549133300047812 */ /* 0x000fe200078e3cff */
[----:B-1----:R0:W-:Y:S04]  /*0160*/  STG.E.64 desc[UR6][R8.64], R6 ;  /* 0x0000000608007986 */ /* 0x0021e8000c101b06 */
[----:B------:R0:W-:Y:S04]  /*0170*/  STG.E.64 desc[UR6][R8.64+0x8], R2 ;  /* 0x0000080208007986 */ /* 0x0001e8000c101b06 */
[----:B------:R0:W-:Y:S01]  /*0180*/  STG.E.64 desc[UR6][R8.64+0x10], R4 ;  /* 0x0000100408007986 */ /* 0x0001e2000c101b06 */
[----:B------:R-:W-:Y:S05]  /*0190*/  @!P0 BRA `(.L_x_1) ;  /* 0x0000000c003c8947 */ /* 0x000fea0003800000 */
[----:B------:R-:W-:Y:S02]  /*01a0*/  IMAD.MOV.U32 R16, RZ, RZ, RZ ;  /* 0x000000ffff107224 */ /* 0x000fe400078e00ff */
[----:B------:R-:W-:-:S07]  /*01b0*/  IMAD.MOV.U32 R18, RZ, RZ, R10 ;  /* 0x000000ffff127224 */ /* 0x000fce00078e000a */
.L_x_7:
[----:B------:R-:W-:Y:S01]  /*01c0*/  LOP3.LUT R17, R18, 0x3, RZ, 0xc0, !PT ;  /* 0x0000000312117812 */ /* 0x000fe200078ec0ff */
[----:B------:R-:W-:Y:S03]  /*01d0*/  BSSY.RECONVERGENT B1, `(.L_x_2) ;  /* 0x00000c5000017945 */ /* 0x000fe60003800200 */
[----:B------:R-:W-:-:S04]  /*01e0*/  ISETP.NE.U32.AND P0, PT, R17, RZ, PT ;  /* 0x000000ff1100720c */ /* 0x000fc80003f05070 */
[----:B------:R-:W-:-:S13]  /*01f0*/  ISETP.NE.AND.EX P0, PT, RZ, RZ, PT, P0 ;  /* 0x000000ffff00720c */ /* 0x000fda0003f05300 */
[----:B-1----:R-:W-:Y:S05]  /*0200*/  @!P0 BRA `(.L_x_3) ;  /* 0x0000000c00048947 */ /* 0x002fea0003800000 */
[----:B------:R-:W1:Y:S01]  /*0210*/  LDC.64 R12, c[0x4][RZ] ;  /* 0x01000000ff0c7b82 */ /* 0x000e620000000a00 */
[----:B------:R-:W-:Y:S02]  /*0220*/  IMAD.MOV.U32 R20, RZ, RZ, RZ ;  /* 0x000000ffff147224 */ /* 0x000fe400078e00ff */
[----:B-1----:R-:W-:-:S07]  /*0230*/  IMAD.WIDE.U32 R12, R16, 0xc80, R12 ;  /* 0x00000c80100c7825 */ /* 0x002fce00078e000c */
.L_x_6:
[----:B------:R-:W-:Y:S01]  /*0240*/  IMAD.MOV.U32 R19, RZ, RZ, RZ ;  /* 0x000000ffff137224 */ /* 0x000fe200078e00ff */
[----:B01----:R-:W-:Y:S02]  /*0250*/  CS2R R4, SRZ ;  /* 0x0000000000047805 */ /* 0x003fe4000001ff00 */
[----:B------:R-:W-:Y:S01]  /*0260*/  CS2R R2, SRZ ;  /* 0x0000000000027805 */ /* 0x000fe2000001ff00 */
[----:B------:R-:W-:-:S07]  /*0270*/  IMAD.MOV.U32 R7, RZ, RZ, RZ ;  /* 0x000000ffff077224 */ /* 0x000fce00078e00ff */
.L_x_5:
[----:B------:R-:W-:-:S05]  /*0280*/  IMAD.WIDE.U32 R14, R19, 0x4, R8 ;  /* 0x00000004130e7825 */ /* 0x000fca00078e0008 */
[----:B------:R0:W5:Y:S01]  /*0290*/  LDG.E R21, desc[UR6][R14.64+0x4] ;  /* 0x000004060e157981 */ /* 0x000162000c1e1900 */
[----:B------:R-:W-:Y:S02]  /*02a0*/  IMAD.SHL.U32 R22, R19, 0x20, RZ ;  /* 0x0000002013167824 */ /* 0x000fe400078e00ff */
[----:B------:R-:W-:-:S07]  /*02b0*/  IMAD.MOV.U32 R23, RZ, RZ, RZ ;  /* 0x000000ffff177224 */ /* 0x000fce00078e00ff */
.L_x_4:
[----:B-----5:R-:W-:Y:S01]  /*02c0*/  SHF.R.U32.HI R27, RZ, R23, R21 ;  /* 0x00000017ff1b7219 */ /* 0x020fe20000011615 */
[----:B0-----:R-:W-:-:S03]  /*02d0*/  IMAD.IADD R14, R22, 0x1, R23 ;  /* 0x00000001160e7824 */ /* 0x001fc600078e0217 */
[----:B------:R-:W-:-:S04]  /*02e0*/  LOP3.LUT R15, R27, 0x1, RZ, 0xc0, !PT ;  /* 0x000000011b0f7812 */ /* 0x000fc800078ec0ff */
[----:B------:R-:W-:Y:S01]  /*02f0*/  ISETP.NE.U32.AND P0, PT, R15, 0x1, PT ;  /* 0x000000010f00780c */ /* 0x000fe20003f05070 */
[----:B------:R-:W-:-:S04]  /*0300*/  IMAD R15, R14, 0x5, RZ ;  /* 0x000000050e0f7824 */ /* 0x000fc800078e02ff */
[----:B------:R-:W-:-:S08]  /*0310*/  IMAD.WIDE.U32 R14, R15, 0x4, R12 ;  /* 0x000000040f0e7825 */ /* 0x000fd000078e000c */
[----:B------:R-:W2:Y:S04]  /*0320*/  @!P0 LDG.E R24, desc[UR6][R14.64] ;  /* 0x000000060e188981 */ /* 0x000ea8000c1e1900 */
[----:B------:R-:W3:Y:S04]  /*0330*/  @!P0 LDG.E R26, desc[UR6][R14.64+0x8] ;  /* 0x000008060e1a8981 */ /* 0x000ee8000c1e1900 */
[----:B------:R-:W4:Y:S01]  /*0340*/  @!P0 LDG.E R25, desc[UR6][R14.64+0x4] ;  /* 0x000004060e198981 */ /* 0x000f22000c1e1900 */
[----:B------:R-:W-:-:S03]  /*0350*/  R2P PR, R27, 0x7e ;  /* 0x0000007e1b007804 */ /* 0x000fc60000000000 */
[----:B------:R-:W4:Y:S10]  /*0360*/  @!P0 LDG.E R29, desc[UR6][R14.64+0xc] ;  /* 0x00000c060e1d8981 */ /* 0x000f34000c1e1900 */
[----:B------:R-:W4:Y:S01]  /*0370*/  @P2 LDG.E R28, desc[UR6][R14.64+0x38] ;  /* 0x000038060e1c2981 */ /* 0x000f22000c1e1900 */
[----:B--2---:R-:W-:-:S03]  /*0380*/  @!P0 LOP3.LUT R7, R7, R24, RZ, 0x3c, !PT ;  /* 0x0000001807078212 */ /* 0x004fc600078e3cff */
[----:B------:R-:W2:Y:S01]  /*0390*/  @!P0 LDG.E R24, desc[UR6][R14.64+0x10] ;  /* 0x000010060e188981 */ /* 0x000ea2000c1e1900 */
[----:B---3--:R-:W-:-:S03]  /*03a0*/  @!P0 LOP3.LUT R3, R3, R26, RZ, 0x3c, !PT ;  /* 0x0000001a03038212 */ /* 0x008fc600078e3cff */
[----:B------:R-:W3:Y:S01]  /*03b0*/  @P1 LDG.E R26, desc[UR6][R14.64+0x24] ;  /* 0x000024060e1a1981 */ /* 0x000ee2000c1e1900 */
[----:B----4-:R-:W-:-:S03]  /*03c0*/  @!P0 LOP3.LUT R2, R2, R25, RZ, 0x3c, !PT ;  /* 0x0000001902028212 */ /* 0x010fc600078e3cff */
[----:B------:R-:W4:Y:S01]  /*03d0*/  @P3 LDG.E R25, desc[UR6][R14.64+0x4c] ;  /* 0x00004c060e193981 */ /* 0x000f22000c1e1900 */
[----:B--2---:R-:W-:-:S03]  /*03e0*/  @!P0 LOP3.LUT R5, R5, R24, RZ, 0x3c, !PT ;  /* 0x0000001805058212 */ /* 0x004fc600078e3cff */
[----:B------:R-:W2:Y:S01]  /*03f0*/  @P1 LDG.E R24, desc[UR6][R14.64+0x14] ;  /* 0x000014060e181981 */ /* 0x000ea2000c1e1900 */
[----:B---3--:R-:W-:-:S03]  /*0400*/  @P1 LOP3.LUT R5, R5, R26, RZ, 0x3c, !PT ;  /* 0x0000001a05051212 */ /* 0x008fc600078e3cff */
[----:B------:R-:W3:Y:S01]  /*0410*/  @P4 LDG.E R26, desc[UR6][R14.64+0x60] ;  /* 0x000060060e1a4981 */ /* 0x000ee2000c1e1900 */
[----:B------:R-:W-:-:S03]  /*0420*/  @P2 LOP3.LUT R5, R5, R28, RZ, 0x3c, !PT ;  /* 0x0000001c05052212 */ /* 0x000fc600078e3cff */
[----:B------:R-:W2:Y:S01]  /*0430*/  @P5 LDG.E R28, desc[UR6][R14.64+0x74] ;  /* 0x000074060e1c5981 */ /* 0x000ea2000c1e1900 */
[----:B----4-:R-:W-:-:S03]  /*0440*/  @P3 LOP3.LUT R5, R5, R25, RZ, 0x3c, !PT ;  /* 0x0000001905053212 */ /* 0x010fc600078e3cff */
[----:B------:R-:W4:Y:S01]  /*0450*/  @P6 LDG.E R25, desc[UR6][R14.64+0x88] ;  /* 0x000088060e196981 */ /* 0x000f22000c1e1900 */
[----:B------:R-:W-:-:S03]  /*0460*/  @!P0 LOP3.LUT R4, R4, R29, RZ, 0x3c, !PT ;  /* 0x0000001d04048212 */ /* 0x000fc600078e3cff */
[----:B------:R-:W4:Y:S01]  /*0470*/  @P1 LDG.E R29, desc[UR6][R14.64+0x20] ;  /* 0x000020060e1d1981 */ /* 0x000f22000c1e1900 */
[----:B---3--:R-:W-:Y:S02]  /*0480*/  @P4 LOP3.LUT R5, R5, R26, RZ, 0x3c, !PT ;  /* 0x0000001a05054212 */ /* 0x008fe400078e3cff */
[----:B--2---:R-:W-:Y:S01]  /*0490*/  @P1 LOP3.LUT R7, R7, R24, RZ, 0x3c, !PT ;  /* 0x0000001807071212 */ /* 0x004fe200078e3cff */
[----:B------:R-:W2:Y:S01]  /*04a0*/  @P2 LDG.E R26, desc[UR6][R14.64+0x28] ;  /* 0x000028060e1a2981 */ /* 0x000ea2000c1e1900 */
[----:B------:R-:W-:-:S03]  /*04b0*/  @P5 LOP3.LUT R5, R5, R28, RZ, 0x3c, !PT ;  /* 0x0000001c05055212 */ /* 0x000fc600078e3cff */
[----:B------:R-:W3:Y:S01]  /*04c0*/  @P1 LDG.E R24, desc[UR6][R14.64+0x1c] ;  /* 0x00001c060e181981 */ /* 0x000ee2000c1e1900 */
[----:B----4-:R-:W-:-:S03]  /*04d0*/  @P6 LOP3.LUT R5, R5, R25, RZ, 0x3c, !PT ;  /* 0x0000001905056212 */ /* 0x010fc600078e3cff */
[----:B------:R-:W4:Y:S01]  /*04e0*/  @P1 LDG.E R25, desc[UR6][R14.64+0x18] ;  /* 0x000018060e191981 */ /* 0x000f22000c1e1900 */
[----:B------:R-:W-:-:S03]  /*04f0*/  @P1 LOP3.LUT R4, R4, R29, RZ, 0x3c, !PT ;  /* 0x0000001d04041212 */ /* 0x000fc600078e3cff */
[----:B------:R-:W4:Y:S01]  /*0500*/  @P2 LDG.E R29, desc[UR6][R14.64+0x34] ;  /* 0x000034060e1d2981 */ /* 0x000f22000c1e1900 */
[----:B--2---:R-:W-:-:S03]  /*0510*/  @P2 LOP3.LUT R7, R7, R26, RZ, 0x3c, !PT ;  /* 0x0000001a07072212 */ /* 0x004fc600078e3cff */
[----:B------:R-:W2:Y:S01]  /*0520*/  @P3 LDG.E R26, desc[UR6][R14.64+0x3c] ;  /* 0x00003c060e1a3981 */ /* 0x000ea2000c1e1900 */
[----:B---3--:R-:W-:-:S03]  /*0530*/  @P1 LOP3.LUT R3, R3, R24, RZ, 0x3c, !PT ;  /* 0x0000001803031212 */ /* 0x008fc600078e3cff */
        /* <DEDUP_REMOVED lines=27> */
[----:B------:R-:W-:Y:S02]  /*06f0*/  LOP3.LUT P0, RZ, R27, 0x80, RZ, 0xc0, !PT ;  /* 0x000000801bff7812 */ /* 0x000fe4000780c0ff */
[----:B------:R-:W-:Y:S02]  /*0700*/  @P5 LOP3.LUT R4, R4, R29, RZ, 0x3c, !PT ;  /* 0x0000001d04045212 */ /* 0x000fe400078e3cff */
[----:B------:R-:W4:Y:S01]  /*0710*/  @P6 LDG.E R29, desc[UR6][R14.64+0x84] ;  /* 0x000084060e1d6981 */ /* 0x000f22000c1e1900 */
[----:B--2---:R-:W-:-:S08]  /*0720*/  @P6 LOP3.LUT R7, R7, R26, RZ, 0x3c, !PT ;  /* 0x0000001a07076212 */ /* 0x004fd000078e3cff */
        /* <DEDUP_REMOVED lines=13> */
[----:B------:R-:W-:Y:S02]  /*0800*/  @P0 LOP3.LUT R4, R4, R29, RZ, 0x3c, !PT ;  /* 0x0000001d04040212 */ /* 0x000fe400078e3cff */
[----:B--2---:R-:W-:Y:S02]  /*0810*/  @P0 LOP3.LUT R5, R5, R26, RZ, 0x3c, !PT ;  /* 0x0000001a05050212 */ /* 0x004fe400078e3cff */
[----:B---3--:R-:W-:Y:S02]  /*0820*/  @P0 LOP3.LUT R3, R3, R24, RZ, 0x3c, !PT ;  /* 0x0000001803030212 */ /* 0x008fe400078e3cff */
[----:B----4-:R-:W-:Y:S02]  /*0830*/  @P0 LOP3.LUT R2, R2, R25, RZ, 0x3c, !PT ;  /* 0x0000001902020212 */ /* 0x010fe400078e3cff */
[----:B------:R-:W-:-:S13]  /*0840*/  R2P PR, R27.B1, 0x7f ;  /* 0x0000007f1b007804 */ /* 0x000fda0000001000 */
[----:B------:R-:W2:Y:S04]  /*0850*/  @P0 LDG.E R24, desc[UR6][R14.64+0xa0] ;  /* 0x0000a0060e180981 */ /* 0x000ea8000c1e1900 */
[----:B------:R-:W3:Y:S04]  /*0860*/  @P0 LDG.E R25, desc[UR6][R14.64+0xa4] ;  /* 0x0000a4060e190981 */ /* 0x000ee8000c1e1900 */
[----:B------:R-:W4:Y:S04]  /*0870*/  @P0 LDG.E R26, desc[UR6][R14.64+0xb0] ;  /* 0x0000b0060e1a0981 */ /* 0x000f28000c1e1900 */
[----:B------:R-:W4:Y:S04]  /*0880*/  @P0 LDG.E R29, desc[UR6][R14.64+0xac] ;  /* 0x0000ac060e1d0981 */ /* 0x000f28000c1e1900 */
[----:B------:R-:W4:Y:S01]  /*0890*/  @P3 LDG.E R28, desc[UR6][R14.64+0xdc] ;  /* 0x0000dc060e1c3981 */ /* 0x000f22000c1e1900 */
[----:B--2---:R-:W-:-:S03]  /*08a0*/  @P0 LOP3.LUT R7, R7, R24, RZ, 0x3c, !PT ;  /* 0x0000001807070212 */ /* 0x004fc600078e3cff */
[----:B------:R-:W2:Y:S01]  /*08b0*/  @P0 LDG.E R24, desc[UR6][R14.64+0xa8] ;  /* 0x0000a8060e180981 */ /* 0x000ea2000c1e1900 */
[----:B---3--:R-:W-:-:S03]  /*08c0*/  @P0 LOP3.LUT R2, R2, R25, RZ, 0x3c, !PT ;  /* 0x0000001902020212 */ /* 0x008fc600078e3cff */
[----:B------:R-:W3:Y:S01]  /*08d0*/  @P1 LDG.E R25, desc[UR6][R14.64+0xb8] ;  /* 0x0000b8060e191981 */ /* 0x000ee2000c1e1900 */
[----:B----4-:R-:W-:-:S03]  /*08e0*/  @P0 LOP3.LUT R5, R5, R26, RZ, 0x3c, !PT ;  /* 0x0000001a05050212 */ /* 0x010fc600078e3cff */
        /* <DEDUP_REMOVED lines=9> */
[----:B------:R-:W-:-:S04]  /*0980*/  @P0 LOP3.LUT R4, R4, R29, RZ, 0x3c, !PT ;  /* 0x0000001d04040212 */ /* 0x000fc800078e3cff */
[----:B---3--:R-:W-:Y:S02]  /*0990*/  @P1 LOP3.LUT R4, R4, R25, RZ, 0x3c, !PT ;  /* 0x0000001904041212 */ /* 0x008fe400078e3cff */
[----:B----4-:R-:W-:Y:S01]  /*09a0*/  @P2 LOP3.LUT R7, R7, R26, RZ, 0x3c, !PT ;  /* 0x0000001a07072212 */ /* 0x010fe200078e3cff */
[----:B------:R-:W3:Y:S04]  /*09b0*/  @P2 LDG.E R25, desc[UR6][R14.64+0xd4] ;  /* 0x0000d4060e192981 */ /* 0x000ee8000c1e1900 */
[----:B------:R-:W4:Y:S01]  /*09c0*/  @P2 LDG.E R26, desc[UR6][R14.64+0xd8] ;  /* 0x0000d8060e1a2981 */ /* 0x000f22000c1e1900 */
[----:B--2---:R-:W-:-:S03]  /*09d0*/  @P1 LOP3.LUT R5, R5, R24, RZ, 0x3c, !PT ;  /* 0x0000001805051212 */ /* 0x004fc600078e3cff */
[----:B------:R-:W2:Y:S01]  /*09e0*/  @P2 LDG.E R24, desc[UR6][R14.64+0xd0] ;  /* 0x0000d0060e182981 */ /* 0x000ea2000c1e1900 */
[----:B------:R-:W-:-:S03]  /*09f0*/  LOP3.LUT P0, RZ, R27, 0x8000, RZ, 0xc0, !PT ;  /* 0x000080001bff7812 */ /* 0x000fc6000780c0ff */
[----:B------:R-:W2:Y:S01]  /*0a00*/  @P2 LDG.E R27, desc[UR6][R14.64+0xcc] ;  /* 0x0000cc060e1b2981 */ /* 0x000ea2000c1e1900 */
[----:B---3--:R-:W-:-:S03]  /*0a10*/  @P2 LOP3.LUT R4, R4, R25, RZ, 0x3c, !PT ;  /* 0x0000001904042212 */ /* 0x008fc600078e3cff */
[----:B------:R-:W3:Y:S01]  /*0a20*/  @P3 LDG.E R25, desc[UR6][R14.64+0xe0] ;  /* 0x0000e0060e193981 */ /* 0x000ee2000c1e1900 */
[----:B----4-:R-:W-:-:S03]  /*0a30*/  @P2 LOP3.LUT R5, R5, R26, RZ, 0x3c, !PT ;  /* 0x0000001a05052212 */ /* 0x010fc600078e3cff */
[----:B------:R-:W4:Y:S01]  /*0a40*/  @P3 LDG.E R26, desc[UR6][R14.64+0xec] ;  /* 0x0000ec060e1a3981 */ /* 0x000f22000c1e1900 */
[----:B--2---:R-:W-:-:S03]  /*0a50*/  @P2 LOP3.LUT R3, R3, R24, RZ, 0x3c, !PT ;  /* 0x0000001803032212 */ /* 0x004fc600078e3cff */
[----:B------:R-:W2:Y:S01]  /*0a60*/  @P3 LDG.E R24, desc[UR6][R14.64+0xe4] ;  /* 0x0000e4060e183981 */ /* 0x000ea2000c1e1900 */
[----:B------:R-:W-:Y:S02]  /*0a70*/  @P2 LOP3.LUT R2, R2, R27, RZ, 0x3c, !PT ;  /* 0x0000001b02022212 */ /* 0x000fe400078e3cff */
[----:B------:R-:W-:Y:S01]  /*0a80*/  @P3 LOP3.LUT R7, R7, R28, RZ, 0x3c, !PT ;  /* 0x0000001c07073212 */ /* 0x000fe200078e3cff */
[----:B------:R-:W2:Y:S01]  /*0a90*/  @P3 LDG.E R27, desc[UR6][R14.64+0xe8] ;  /* 0x0000e8060e1b3981 */ /* 0x000ea2000c1e1900 */
[----:B---3--:R-:W-:-:S03]  /*0aa0*/  @P3 LOP3.LUT R2, R2, R25, RZ, 0x3c, !PT ;  /* 0x0000001902023212 */ /* 0x008fc600078e3cff */
[----:B------:R-:W3:Y:S01]  /*0ab0*/  @P4 LDG.E R25, desc[UR6][R14.64+0xf4] ;  /* 0x0000f4060e194981 */ /* 0x000ee2000c1e1900 */
[----:B----4-:R-:W-:-:S03]  /*0ac0*/  @P3 LOP3.LUT R5, R5, R26, RZ, 0x3c, !PT ;  /* 0x0000001a05053212 */ /* 0x010fc600078e3cff */
        /* <DEDUP_REMOVED lines=10> */
[----:B------:R-:W-:-:S03]  /*0b70*/  @P3 LOP3.LUT R4, R4, R27, RZ, 0x3c, !PT ;  /* 0x0000001b04043212 */ /* 0x000fc600078e3cff */
        /* <DEDUP_REMOVED lines=23> */
[----:B------:R-:W-:Y:S01]  /*0cf0*/  VIADD R23, R23, 0x10 ;  /* 0x0000001017177836 */ /* 0x000fe20000000000 */
[----:B--2---:R-:W-:Y:S02]  /*0d00*/  @P6 LOP3.LUT R3, R3, R24, RZ, 0x3c, !PT ;  /* 0x0000001803036212 */ /* 0x004fe400078e3cff */
[----:B------:R-:W2:Y:S02]  /*0d10*/  @P0 LDG.E R24, desc[UR6][R14.64+0x134] ;  /* 0x000134060e180981 */ /* 0x000ea4000c1e1900 */
[----:B------:R-:W-:-:S02]  /*0d20*/  ISETP.NE.AND P1, PT, R23, 0x20, PT ;  /* 0x000000201700780c */ /* 0x000fc40003f25270 */
[----:B------:R-:W-:Y:S02]  /*0d30*/  @P0 LOP3.LUT R7, R7, R28, RZ, 0x3c, !PT ;  /* 0x0000001c07070212 */ /* 0x000fe400078e3cff */
[----:B---3--:R-:W-:Y:S02]  /*0d40*/  @P0 LOP3.LUT R4, R4, R27, RZ, 0x3c, !PT ;  /* 0x0000001b04040212 */ /* 0x008fe400078e3cff */
[----:B----4-:R-:W-:Y:S02]  /*0d50*/  @P0 LOP3.LUT R2, R2, R25, RZ, 0x3c, !PT ;  /* 0x0000001902020212 */ /* 0x010fe400078e3cff */
[----:B------:R-:W-:Y:S02]  /*0d60*/  @P0 LOP3.LUT R5, R5, R26, RZ, 0x3c, !PT ;  /* 0x0000001a05050212 */ /* 0x000fe400078e3cff */
[----:B--2---:R-:W-:-:S03]  /*0d70*/  @P0 LOP3.LUT R3, R3, R24, RZ, 0x3c, !PT ;  /* 0x0000001803030212 */ /* 0x004fc600078e3cff */
[----:B------:R-:W-:Y:S05]  /*0d80*/  @P1 BRA `(.L_x_4) ;  /* 0xfffffff4004c1947 */ /* 0x000fea000383ffff */
[----:B------:R-:W-:-:S05]  /*0d90*/  VIADD R19, R19, 0x1 ;  /* 0x0000000113137836 */ /* 0x000fca0000000000 */
[----:B------:R-:W-:-:S13]  /*0da0*/  ISETP.NE.AND P0, PT, R19, 0x5, PT ;  /* 0x000000051300780c */ /* 0x000fda0003f05270 */
[----:B------:R-:W-:Y:S05]  /*0db0*/  @P0 BRA `(.L_x_5) ;  /* 0xfffffff400300947 */ /* 0x000fea000383ffff */
[----:B------:R1:W-:Y:S01]  /*0dc0*/  STG.E desc[UR6][R8.64+0x4], R7 ;  /* 0x0000040708007986 */ /* 0x0003e2000c101906 */
[----:B------:R-:W-:-:S03]  /*0dd0*/  VIADD R20, R20, 0x1 ;  /* 0x0000000114147836 */ /* 0x000fc60000000000 */
[----:B------:R1:W-:Y:S02]  /*0de0*/  STG.E.64 desc[UR6][R8.64+0x8], R2 ;  /* 0x0000080208007986 */ /* 0x0003e4000c101b06 */
[----:B------:R-:W-:Y:S02]  /*0df0*/  ISETP.GE.U32.AND P0, PT, R20, R17, PT ;  /* 0x000000111400720c */ /* 0x000fe40003f06070 */
[----:B------:R1:W-:Y:S11]  /*0e00*/  STG.E.64 desc[UR6][R8.64+0x10], R4 ;  /* 0x0000100408007986 */ /* 0x0003f6000c101b06 */
[----:B------:R-:W-:Y:S05]  /*0e10*/  @!P0 BRA `(.L_x_6) ;  /* 0xfffffff400088947 */ /* 0x000fea000383ffff */
.L_x_3:
[----:B------:R-:W-:Y:S05]  /*0e20*/  BSYNC.RECONVERGENT B1 ;  /* 0x0000000000017941 */ /* 0x000fea0003800200 */
.L_x_2:
[----:B------:R-:W-:Y:S01]  /*0e30*/  ISETP.GT.U32.AND P0, PT, R18, 0x3, PT ;  /* 0x000000031200780c */ /* 0x000fe20003f04070 */
[----:B------:R-:W-:Y:S01]  /*0e40*/  VIADD R16, R16, 0x1 ;  /* 0x0000000110107836 */ /* 0x000fe20000000000 */
[--C-:B------:R-:W-:Y:S02]  /*0e50*/  SHF.R.U64 R18, R18, 0x2, R11.reuse ;  /* 0x0000000212127819 */ /* 0x100fe4000000120b */
[----:B------:R-:W-:Y:S02]  /*0e60*/  ISETP.GT.U32.AND.EX P0, PT, R11, RZ, PT, P0 ;  /* 0x000000ff0b00720c */ /* 0x000fe40003f04100 */
[----:B------:R-:W-:-:S11]  /*0e70*/  SHF.R.U32.HI R11, RZ, 0x2, R11 ;  /* 0x00000002ff0b7819 */ /* 0x000fd6000001160b */
[----:B------:R-:W-:Y:S05]  /*0e80*/  @P0 BRA `(.L_x_7) ;  /* 0xfffffff000cc0947 */ /* 0x000fea000383ffff */
.L_x_1:
[----:B------:R-:W-:Y:S05]  /*0e90*/  BSYNC.RECONVERGENT B0 ;  /* 0x0000000000007941 */ /* 0x000fea0003800200 */
.L_x_0:
[----:B------:R-:W2:Y:S01]  /*0ea0*/  LDCU UR8, c[0x0][0x39c] ;  /* 0x00007380ff0877ac */ /* 0x000ea20008000800 */
[----:B------:R3:W-:Y:S01]  /*0eb0*/  STG.E.64 desc[UR6][R8.64+0x18], RZ ;  /* 0x000018ff08007986 */ /* 0x0007e2000c101b06 */
[----:B------:R-:W4:Y:S03]  /*0ec0*/  LDCU UR4, c[0x0][0x3a0] ;  /* 0x00007400ff0477ac */ /* 0x000f260008000800 */
[----:B------:R3:W-:Y:S01]  /*0ed0*/  STG.E desc[UR6][R8.64+0x20], RZ ;  /* 0x000020ff08007986 */ /* 0x0007e2000c101906 */
[----:B------:R-:W4:Y:S03]  /*0ee0*/  LDCU UR5, c[0x0][0x390] ;  /* 0x00007200ff0577ac */ /* 0x000f260008000800 */
[----:B------:R3:W-:Y:S01]  /*0ef0*/  STG.E.64 desc[UR6][R8.64+0x28], RZ ;  /* 0x000028ff08007986 */ /* 0x0007e2000c101b06 */
[----:B--2---:R-:W-:-:S02]  /*0f00*/  UISETP.NE.U32.AND UP0, UPT, UR8, URZ, UPT ;  /* 0x000000ff0800728c */ /* 0x004fc4000bf05070 */
[----:B----4-:R-:W-:-:S07]  /*0f10*/  UIMAD UR4, UR4, UR5, URZ ;  /* 0x00000005040472a4 */ /* 0x010fce000f8e02ff */
[----:B---3--:R-:W-:Y:S05]  /*0f20*/  BRA.U UP0, `(.L_x_8) ;  /* 0x0000000100547547 */ /* 0x008fea000b800000 */
[----:B------:R-:W2:Y:S01]  /*0f30*/  I2F.U32.RP R11, UR4 ;  /* 0x00000004000b7d06 */ /* 0x000ea20008209000 */
[----:B------:R-:W3:Y:S01]  /*0f40*/  LDC R14, c[0x0][0x398] ;  /* 0x0000e600ff0e7b82 */ /* 0x000ee20000000800 */
[----:B------:R-:W-:Y:S01]  /*0f50*/  IMAD R15, RZ, RZ, -UR4 ;  /* 0x80000004ff0f7e24 */ /* 0x000fe2000f8e02ff */
[----:B------:R-:W-:-:S05]  /*0f60*/  ISETP.NE.U32.AND P2, PT, RZ, UR4, PT ;  /* 0x00000004ff007c0c */ /* 0x000fca000bf45070 */
[----:B--2---:R-:W2:Y:S02]  /*0f70*/  MUFU.RCP R11, R11 ;  /* 0x0000000b000b7308 */ /* 0x004ea40000001000 */
[----:B--2---:R-:W-:-:S06]  /*0f80*/  VIADD R12, R11, 0xffffffe ;  /* 0x0ffffffe0b0c7836 */ /* 0x004fcc0000000000 */
[----:B------:R2:W4:Y:S02]  /*0f90*/  F2I.FTZ.U32.TRUNC.NTZ R13, R12 ;  /* 0x0000000c000d7305 */ /* 0x000524000021f000 */
[----:B--2---:R-:W-:Y:S02]  /*0fa0*/  IMAD.MOV.U32 R12, RZ, RZ, RZ ;  /* 0x000000ffff0c7224 */ /* 0x004fe400078e00ff */
[----:B----4-:R-:W-:-:S04]  /*0fb0*/  IMAD R15, R15, R13, RZ ;  /* 0x0000000d0f0f7224 */ /* 0x010fc800078e02ff */
[----:B------:R-:W-:-:S06]  /*0fc0*/  IMAD.HI.U32 R13, R13, R15, R12 ;  /* 0x0000000f0d0d7227 */ /* 0x000fcc00078e000c */
[----:B---3--:R-:W-:-:S04]  /*0fd0*/  IMAD.HI.U32 R12, R13, R14, RZ ;  /* 0x0000000e0d0c7227 */ /* 0x008fc800078e00ff */
[----:B------:R-:W-:-:S04]  /*0fe0*/  IMAD.MOV R13, RZ, RZ, -R12 ;  /* 0x000000ffff0d7224 */ /* 0x000fc800078e0a0c */
[----:B------:R-:W-:Y:S02]  /*0ff0*/  IMAD R11, R13, UR4, R14 ;  /* 0x000000040d0b7c24 */ /* 0x000fe4000f8e020e */
[----:B------:R-:W-:-:S03]  /*1000*/  IMAD.MOV.U32 R13, RZ, RZ, RZ ;  /* 0x000000ffff0d7224 */ /* 0x000fc600078e00ff */
[----:B------:R-:W-:-:S13]  /*1010*/  ISETP.GE.U32.AND P0, PT, R11, UR4, PT ;  /* 0x000000040b007c0c */ /* 0x000fda000bf06070 */
[----:B------:R-:W-:Y:S02]  /*1020*/  @P0 VIADD R11, R11, -UR4 ;  /* 0x800000040b0b0c36 */ /* 0x000fe40008000000 */
[----:B------:R-:W-:-:S03]  /*1030*/  @P0 VIADD R12, R12, 0x1 ;  /* 0x000000010c0c0836 */ /* 0x000fc60000000000 */
[----:B------:R-:W-:-:S13]  /*1040*/  ISETP.GE.U32.AND P1, PT, R11, UR4, PT ;  /* 0x000000040b007c0c */ /* 0x000fda000bf26070 */
[----:B------:R-:W-:Y:S01]  /*1050*/  @P1 VIADD R12, R12, 0x1 ;  /* 0x000000010c0c1836 */ /* 0x000fe20000000000 */
[----:B------:R-:W-:Y:S01]  /*1060*/  @!P2 LOP3.LUT R12, RZ, UR4, RZ, 0x33, !PT ;  /* 0x00000004ff0cac12 */ /* 0x000fe2000f8e33ff */
[----:B------:R-:W-:Y:S06]  /*1070*/  BRA `(.L_x_9) ;  /* 0x0000000000107947 */ /* 0x000fec0003800000 */
.L_x_8:
[----:B------:R-:W-:-:S07]  /*1080*/  MOV R12, 0x10a0 ;  /* 0x000010a0000c7802 */ /* 0x000fce0000000f00 */
[----:B01----:R-:W-:Y:S05]  /*1090*/  CALL.REL.NOINC `($__internal_0_$__cuda_sm20_div_u64) ;  /* 0x0000000c00b87944 */ /* 0x003fea0003c00000 */
[----:B------:R-:W-:Y:S02]  /*10a0*/  IMAD.MOV.U32 R12, RZ, RZ, R11 ;  /* 0x000000ffff0c7224 */ /* 0x000fe400078e000b */
[----:B------:R-:W-:-:S07]  /*10b0*/  IMAD.MOV.U32 R13, RZ, RZ, R14 ;  /* 0x000000ffff0d7224 */ /* 0x000fce00078e000e */
.L_x_9:
[----:B------:R-:W-:Y:S01]  /*10c0*/  IADD3 R11, P1, PT, R12, 0x1, RZ ;  /* 0x000000010c0b7810 */ /* 0x000fe20007f3e0ff */
[----:B------:R-:W-:-:S03]  /*10d0*/  IMAD.MOV.U32 R17, RZ, RZ, RZ ;  /* 0x000000ffff117224 */ /* 0x000fc600078e00ff */
[----:B------:R-:W-:Y:S01]  /*10e0*/  ISETP.NE.U32.AND P0, PT, R11, RZ, PT ;  /* 0x000000ff0b00720c */ /* 0x000fe20003f05070 */
[----:B------:R-:W-:-:S05]  /*10f0*/  IMAD.X R14, RZ, RZ, R13, P1 ;  /* 0x000000ffff0e7224 */ /* 0x000fca00008e060d */
[----:B------:R-:W-:-:S13]  /*1100*/  ISETP.NE.AND.EX P0, PT, R14, RZ, PT, P0 ;  /* 0x000000ff0e00720c */ /* 0x000fda0003f05300 */
[----:B------:R-:W-:Y:S05]  /*1110*/  @!P0 BRA `(.L_x_10) ;  /* 0x0000000c00808947 */ /* 0x000fea0003800000 */
[----:B------:R-:W-:Y:S01]  /*1120*/  ISETP.GE.U32.AND P0, PT, R12, 0x3, PT ;  /* 0x000000030c00780c */ /* 0x000fe20003f06070 */
[----:B------:R-:W-:Y:S01]  /*1130*/  IMAD.MOV.U32 R24, RZ, RZ, RZ ;  /* 0x000000ffff187224 */ /* 0x000fe200078e00ff */
[----:B------:R-:W-:Y:S01]  /*1140*/  LOP3.LUT R23, R11, 0x3, RZ, 0xc0, !PT ;  /* 0x000000030b177812 */ /* 0x000fe200078ec0ff */
[----:B------:R-:W-:Y:S01]  /*1150*/  IMAD.MOV.U32 R17, RZ, RZ, RZ ;  /* 0x000000ffff117224 */ /* 0x000fe200078e00ff */
[----:B------:R-:W-:-:S13]  /*1160*/  ISETP.GE.U32.AND.EX P0, PT, R13, RZ, PT, P0 ;  /* 0x000000ff0d00720c */ /* 0x000fda0003f06100 */
[----:B------:R-:W-:Y:S05]  /*1170*/  @!P0 BRA `(.L_x_11) ;  /* 0x0000000800848947 */ /* 0x000fea0003800000 */
[----:B0-----:R-:W-:Y:S01]  /*1180*/  LOP3.LUT R6, R10, 0xaad26b49, RZ, 0x3c, !PT ;  /* 0xaad26b490a067812 */ /* 0x001fe200078e3cff */
[----:B------:R-:W-:Y:S01]  /*1190*/  IMAD.MOV.U32 R17, RZ, RZ, RZ ;  /* 0x000000ffff117224 */ /* 0x000fe200078e00ff */
[----:B------:R-:W-:-:S03]  /*11a0*/  LOP3.LUT R11, R11, 0xfffffffc, RZ, 0xc0, !PT ;  /* 0xfffffffc0b0b7812 */ /* 0x000fc600078ec0ff */
[----:B------:R-:W-:-:S05]  /*11b0*/  IMAD R13, R6, 0x4182bed5, RZ ;  /* 0x4182bed5060d7824 */ /* 0x000fca00078e02ff */
[----:B------:R-:W-:-:S07]  /*11c0*/  IADD3 R0, PT, PT, R0, 0x912ef1, R13 ;  /* 0x00912ef100007810 */ /* 0x000fce0007ffe00d */
.L_x_24:
[----:B------:R-:W-:Y:S01]  /*11d0*/  SHF.R.U32.HI R6, RZ, 0x2, R7 ;  /* 0x00000002ff067819 */ /* 0x000fe20000011607 */
[----:B------:R-:W-:Y:S01]  /*11e0*/  VIADD R15, R0, 0xffd3c1d8 ;  /* 0xffd3c1d8000f7836 */ /* 0x000fe20000000000 */
[----:B------:R-:W-:Y:S01]  /*11f0*/  SHF.R.U32.HI R13, RZ, 0x2, R2 ;  /* 0x00000002ff0d7819 */ /* 0x000fe20000011602 */
[----:B------:R-:W-:Y:S01]  /*1200*/  BSSY.RECONVERGENT B0, `(.L_x_12) ;  /* 0x0000025000007945 */ /* 0x000fe20003800200 */
[----:B------:R-:W-:Y:S01]  /*1210*/  LOP3.LUT R6, R6, R7, RZ, 0x3c, !PT ;  /* 0x0000000706067212 */ /* 0x000fe200078e3cff */
[----:B-1----:R-:W-:Y:S01]  /*1220*/  IMAD.SHL.U32 R7, R5, 0x10, RZ ;  /* 0x0000001005077824 */ /* 0x002fe200078e00ff */
[----:B------:R-:W-:Y:S02]  /*1230*/  LOP3.LUT R13, R13, R2, RZ, 0x3c, !PT ;  /* 0x000000020d0d7212 */ /* 0x000fe400078e3cff */
[----:B------:R-:W-:Y:S01]  /*1240*/  IADD3 R11, P0, PT, R11, -0x4, RZ ;  /* 0xfffffffc0b0b7810 */ /* 0x000fe20007f1e0ff */
[----:B------:R-:W-:-:S03]  /*1250*/  IMAD.SHL.U32 R12, R6, 0x2, RZ ;  /* 0x00000002060c7824 */ /* 0x000fc600078e00ff */
[----:B------:R-:W-:Y:S02]  /*1260*/  IADD3.X R14, PT, PT, R14, -0x1, RZ, P0, !PT ;  /* 0xffffffff0e0e7810 */ /* 0x000fe400007fe4ff */
[----:B------:R-:W-:Y:S01]  /*1270*/  LOP3.LUT R12, R6, R12, R7, 0x96, !PT ;  /* 0x0000000c060c7212 */ /* 0x000fe200078e9607 */
[----:B------:R-:W-:Y:S01]  /*1280*/  IMAD.SHL.U32 R7, R13, 0x2, RZ ;  /* 0x000000020d077824 */ /* 0x000fe200078e00ff */
[----:B------:R-:W-:Y:S02]  /*1290*/  ISETP.NE.U32.AND P0, PT, R11, RZ, PT ;  /* 0x000000ff0b00720c */ /* 0x000fe40003f05070 */
[----:B------:R-:W-:Y:S01]  /*12a0*/  LOP3.LUT R2, R12, R5, RZ, 0x3c, !PT ;  /* 0x000000050c027212 */ /* 0x000fe200078e3cff */
[----:B------:R-:W-:Y:S01]  /*12b0*/  IMAD.MOV.U32 R12, RZ, RZ, 0x2f800000 ;  /* 0x2f800000ff0c7424 */ /* 0x000fe200078e00ff */
[----:B------:R-:W-:-:S03]  /*12c0*/  ISETP.NE.AND.EX P0, PT, R14, RZ, PT, P0 ;  /* 0x000000ff0e00720c */ /* 0x000fc60003f05300 */
[----:B------:R-:W-:-:S05]  /*12d0*/  IMAD.SHL.U32 R6, R2, 0x10, RZ ;  /* 0x0000001002067824 */ /* 0x000fca00078e00ff */
[----:B------:R-:W-:Y:S02]  /*12e0*/  LOP3.LUT R7, R13, R7, R6, 0x96, !PT ;  /* 0x000000070d077212 */ /* 0x000fe400078e9606 */
[----:B------:R-:W-:Y:S02]  /*12f0*/  IADD3 R6, PT, PT, R15, 0x587c5, R2 ;  /* 0x000587c50f067810 */ /* 0x000fe40007ffe002 */
[----:B------:R-:W-:Y:S02]  /*1300*/  LOP3.LUT R16, R7, R2, RZ, 0x3c, !PT ;  /* 0x0000000207107212 */ /* 0x000fe400078e3cff */
[----:B------:R-:W-:Y:S02]  /*1310*/  I2FP.F32.U32 R6, R6 ;  /* 0x0000000600067245 */ /* 0x000fe40000201000 */
[----:B------:R-:W-:-:S03]  /*1320*/  IADD3 R7, PT, PT, R15, 0xb0f8a, R16 ;  /* 0x000b0f8a0f077810 */ /* 0x000fc60007ffe010 */
[----:B------:R-:W-:Y:S01]  /*1330*/  FFMA R6, R6, R12, 1.1641532182693481445e-10 ;  /* 0x2f00000006067423 */ /* 0x000fe2000000000c */
[----:B------:R-:W-:-:S05]  /*1340*/  I2FP.F32.U32 R7, R7 ;  /* 0x0000000700077245 */ /* 0x000fca0000201000 */
[----:B------:R-:W-:-:S04]  /*1350*/  FFMA R7, R7, R12, 1.1641532182693481445e-10 ;  /* 0x2f00000007077423 */ /* 0x000fc8000000000c */
[----:B------:R-:W-:-:S04]  /*1360*/  FMUL R7, R7, R7 ;  /* 0x0000000707077220 */ /* 0x000fc80000400000 */
[----:B------:R-:W-:-:S04]  /*1370*/  FFMA R7, R6, R6, R7 ;  /* 0x0000000606077223 */ /* 0x000fc80000000007 */
[----:B------:R-:W-:Y:S01]  /*1380*/  VIADD R6, R7, 0xf3000000 ;  /* 0xf300000007067836 */ /* 0x000fe20000000000 */
[----:B------:R0:W1:Y:S04]  /*1390*/  MUFU.RSQ R12, R7 ;  /* 0x00000007000c7308 */ /* 0x0000680000001400 */
[----:B------:R-:W-:Y:S01]  /*13a0*/  ISETP.GT.U32.AND P1, PT, R6, 0x727fffff, PT ;  /* 0x727fffff0600780c */ /* 0x000fe20003f24070 */
[----:B------:R-:W-:-:S12]  /*13b0*/  IMAD.MOV.U32 R6, RZ, RZ, R0 ;  /* 0x000000ffff067224 */ /* 0x000fd800078e0000 */
[----:B01----:R-:W-:Y:S05]  /*13c0*/  @!P1 BRA `(.L_x_13) ;  /* 0x0000000000109947 */ /* 0x003fea0003800000 */
[----:B------:R-:W-:Y:S01]  /*13d0*/  IMAD.MOV.U32 R0, RZ, RZ, R7 ;  /* 0x000000ffff007224 */ /* 0x000fe200078e0007 */
[----:B------:R-:W-:-:S07]  /*13e0*/  MOV R12, 0x1400 ;  /* 0x00001400000c7802 */ /* 0x000fce0000000f00 */
[----:B------:R-:W-:Y:S05]  /*13f0*/  CALL.REL.NOINC `($__internal_1_$__cuda_sm20_sqrt_rn_f32_slowpath) ;  /* 0x0000000c00e87944 */ /* 0x000fea0003c00000 */
[----:B------:R-:W-:Y:S05]  /*1400*/  BRA `(.L_x_14) ;  /* 0x0000000000107947 */ /* 0x000fea0003800000 */
.L_x_13:
[----:B------:R-:W-:Y:S01]  /*1410*/  FMUL.FTZ R0, R7, R12 ;  /* 0x0000000c07007220 */ /* 0x000fe20000410000 */
[----:B------:R-:W-:-:S03]  /*1420*/  FMUL.FTZ R12, R12, 0.5 ;  /* 0x3f0000000c0c7820 */ /* 0x000fc60000410000 */
[----:B------:R-:W-:-:S04]  /*1430*/  FFMA R7, -R0, R0, R7 ;  /* 0x0000000000077223 */ /* 0x000fc80000000107 */
[----:B------:R-:W-:-:S07]  /*1440*/  FFMA R0, R7, R12, R0 ;  /* 0x0000000c07007223 */ /* 0x000fce0000000000 */
.L_x_14:
[----:B------:R-:W-:Y:S05]  /*1450*/  BSYNC.RECONVERGENT B0 ;  /* 0x0000000000007941 */ /* 0x000fea0003800200 */
.L_x_12:
[----:B------:R-:W-:Y:S01]  /*1460*/  SHF.R.U32.HI R12, RZ, 0x2, R3 ;  /* 0x00000002ff0c7819 */ /* 0x000fe20000011603 */
[----:B------:R-:W-:Y:S01]  /*1470*/  BSSY.RECONVERGENT B0, `(.L_x_15) ;  /* 0x0000023000007945 */ /* 0x000fe20003800200 */
[----:B------:R-:W-:Y:S02]  /*1480*/  SHF.R.U32.HI R13, RZ, 0x2, R4 ;  /* 0x00000002ff0d7819 */ /* 0x000fe40000011604 */
[----:B------:R-:W-:Y:S01]  /*1490*/  LOP3.LUT R12, R12, R3, RZ, 0x3c, !PT ;  /* 0x000000030c0c7212 */ /* 0x000fe200078e3cff */
[----:B------:R-:W-:Y:S01]  /*14a0*/  IMAD.SHL.U32 R3, R16, 0x10, RZ ;  /* 0x0000001010037824 */ /* 0x000fe200078e00ff */
[----:B------:R-:W-:Y:S02]  /*14b0*/  LOP3.LUT R13, R13, R4, RZ, 0x3c, !PT ;  /* 0x000000040d0d7212 */ /* 0x000fe400078e3cff */
[----:B------:R-:W-:Y:S01]  /*14c0*/  FSETP.GTU.AND P1, PT, R0, 1, PT ;  /* 0x3f8000000000780b */ /* 0x000fe20003f2c000 */
[----:B------:R-:W-:-:S05]  /*14d0*/  IMAD.SHL.U32 R7, R12, 0x2, RZ ;  /* 0x000000020c077824 */ /* 0x000fca00078e00ff */
[----:B------:R-:W-:-:S04]  /*14e0*/  LOP3.LUT R3, R12, R7, R3, 0x96, !PT ;  /* 0x000000070c037212 */ /* 0x000fc800078e9603 */
[----:B------:R-:W-:Y:S01]  /*14f0*/  LOP3.LUT R4, R3, R16, RZ, 0x3c, !PT ;  /* 0x0000001003047212 */ /* 0x000fe200078e3cff */
[----:B------:R-:W-:Y:S02]  /*1500*/  IMAD.SHL.U32 R3, R13, 0x2, RZ ;  /* 0x000000020d037824 */ /* 0x000fe400078e00ff */
[----:B------:R-:W-:Y:S02]  /*1510*/  @!P1 FADD R17, R17, 1 ;  /* 0x3f80000011119421 */ /* 0x000fe40000000000 */
[----:B------:R-:W-:-:S05]  /*1520*/  IMAD.SHL.U32 R12, R4, 0x10, RZ ;  /* 0x00000010040c7824 */ /* 0x000fca00078e00ff */
[----:B------:R-:W-:Y:S01]  /*1530*/  LOP3.LUT R3, R13, R3, R12, 0x96, !PT ;  /* 0x000000030d037212 */ /* 0x000fe200078e960c */
[----:B------:R-:W-:-:S03]  /*1540*/  IMAD.MOV.U32 R13, RZ, RZ, 0x2f800000 ;  /* 0x2f800000ff0d7424 */ /* 0x000fc600078e00ff */
[----:B------:R-:W-:Y:S02]  /*1550*/  LOP3.LUT R7, R3, R4, RZ, 0x3c, !PT ;  /* 0x0000000403077212 */ /* 0x000fe400078e3cff */
[C---:B------:R-:W-:Y:S02]  /*1560*/  IADD3 R3, PT, PT, R15.reuse, 0x10974f, R4 ;  /* 0x0010974f0f037810 */ /* 0x040fe40007ffe004 */
[----:B------:R-:W-:Y:S02]  /*1570*/  IADD3 R12, PT, PT, R15, 0x161f14, R7 ;  /* 0x00161f140f0c7810 */ /* 0x000fe40007ffe007 */
[----:B------:R-:W-:Y:S02]  /*1580*/  I2FP.F32.U32 R3, R3 ;  /* 0x0000000300037245 */ /* 0x000fe40000201000 */
[----:B------:R-:W-:-:S03]  /*1590*/  I2FP.F32.U32 R12, R12 ;  /* 0x0000000c000c7245 */ /* 0x000fc60000201000 */
[-C--:B------:R-:W-:Y:S02]  /*15a0*/  FFMA R3, R3, R13.reuse, 1.1641532182693481445e-10 ;  /* 0x2f00000003037423 */ /* 0x080fe4000000000d */
[----:B------:R-:W-:-:S04]  /*15b0*/  FFMA R12, R12, R13, 1.1641532182693481445e-10 ;  /* 0x2f0000000c0c7423 */ /* 0x000fc8000000000d */
[----:B------:R-:W-:-:S04]  /*15c0*/  FMUL R12, R12, R12 ;  /* 0x0000000c0c0c7220 */ /* 0x000fc80000400000 */
[----:B------:R-:W-:-:S04]  /*15d0*/  FFMA R3, R3, R3, R12 ;  /* 0x0000000303037223 */ /* 0x000fc8000000000c */
[----:B------:R-:W-:Y:S01]  /*15e0*/  VIADD R0, R3, 0xf3000000 ;  /* 0xf300000003007836 */ /* 0x000fe20000000000 */
[----:B------:R0:W1:Y:S04]  /*15f0*/  MUFU.RSQ R12, R3 ;  /* 0x00000003000c7308 */ /* 0x0000680000001400 */
[----:B------:R-:W-:-:S13]  /*1600*/  ISETP.GT.U32.AND P2, PT, R0, 0x727fffff, PT ;  /* 0x727fffff0000780c */ /* 0x000fda0003f44070 */
[----:B01----:R-:W-:Y:S05]  /*1610*/  @!P2 BRA `(.L_x_16) ;  /* 0x000000000010a947 */ /* 0x003fea0003800000 */
[----:B------:R-:W-:Y:S01]  /*1620*/  IMAD.MOV.U32 R0, RZ, RZ, R3 ;  /* 0x000000ffff007224 */ /* 0x000fe200078e0003 */
[----:B------:R-:W-:-:S07]  /*1630*/  MOV R12, 0x1650 ;  /* 0x00001650000c7802 */ /* 0x000fce0000000f00 */
[----:B------:R-:W-:Y:S05]  /*1640*/  CALL.REL.NOINC `($__internal_1_$__cuda_sm20_sqrt_rn_f32_slowpath) ;  /* 0x0000000c00547944 */ /* 0x000fea0003c00000 */
[----:B------:R-:W-:Y:S05]  /*1650*/  BRA `(.L_x_17) ;  /* 0x0000000000107947 */ /* 0x000fea0003800000 */
.L_x_16:
[----:B------:R-:W-:Y:S01]  /*1660*/  FMUL.FTZ R0, R3, R12 ;  /* 0x0000000c03007220 */ /* 0x000fe20000410000 */
[----:B------:R-:W-:-:S03]  /*1670*/  FMUL.FTZ R12, R12, 0.5 ;  /* 0x3f0000000c0c7820 */ /* 0x000fc60000410000 */
[----:B------:R-:W-:-:S04]  /*1680*/  FFMA R3, -R0, R0, R3 ;  /* 0x0000000000037223 */ /* 0x000fc80000000103 */
[----:B------:R-:W-:-:S07]  /*1690*/  FFMA R0, R3, R12, R0 ;  /* 0x0000000c03007223 */ /* 0x000fce0000000000 */
.L_x_17:
[----:B------:R-:W-:Y:S05]  /*16a0*/  BSYNC.RECONVERGENT B0 ;  /* 0x0000000000007941 */ /* 0x000fea0003800200 */
.L_x_15:
[----:B------:R-:W-:Y:S01]  /*16b0*/  SHF.R.U32.HI R12, RZ, 0x2, R5 ;  /* 0x00000002ff0c7819 */ /* 0x000fe20000011605 */
[----:B------:R-:W-:Y:S01]  /*16c0*/  IMAD.SHL.U32 R3, R7, 0x10, RZ ;  /* 0x0000001007037824 */ /* 0x000fe200078e00ff */
[----:B------:R-:W-:Y:S01]  /*16d0*/  SHF.R.U32.HI R13, RZ, 0x2, R2 ;  /* 0x00000002ff0d7819 */ /* 0x000fe20000011602 */
[----:B------:R-:W-:Y:S01]  /*16e0*/  BSSY.RECONVERGENT B0, `(.L_x_18) ;  /* 0x0000021000007945 */ /* 0x000fe20003800200 */
[----:B------:R-:W-:Y:S02]  /*16f0*/  LOP3.LUT R12, R12, R5, RZ, 0x3c, !PT ;  /* 0x000000050c0c7212 */ /* 0x000fe400078e3cff */
[----:B------:R-:W-:Y:S02]  /*1700*/  LOP3.LUT R13, R13, R2, RZ, 0x3c, !PT ;  /* 0x000000020d0d7212 */ /* 0x000fe400078e3cff */
[----:B------:R-:W-:Y:S01]  /*1710*/  FSETP.GTU.AND P1, PT, R0, 1, PT ;  /* 0x3f8000000000780b */ /* 0x000fe20003f2c000 */
[----:B------:R-:W-:-:S05]  /*1720*/  IMAD.SHL.U32 R5, R12, 0x2, RZ ;  /* 0x000000020c057824 */ /* 0x000fca00078e00ff */
[----:B------:R-:W-:Y:S01]  /*1730*/  LOP3.LUT R12, R12, R5, R3, 0x96, !PT ;  /* 0x000000050c0c7212 */ /* 0x000fe200078e9603 */
[----:B------:R-:W-:-:S03]  /*1740*/  IMAD.SHL.U32 R3, R13, 0x2, RZ ;  /* 0x000000020d037824 */ /* 0x000fc600078e00ff */
[----:B------:R-:W-:-:S03]  /*1750*/  LOP3.LUT R2, R12, R7, RZ, 0x3c, !PT ;  /* 0x000000070c027212 */ /* 0x000fc600078e3cff */
[----:B------:R-:W-:Y:S01]  /*1760*/  @!P1 FADD R17, R17, 1 ;  /* 0x3f80000011119421 */ /* 0x000fe20000000000 */
[----:B------:R-:W-:Y:S01]  /*1770*/  IADD3 R5, PT, PT, R15, 0x1ba6d9, R2 ;  /* 0x001ba6d90f057810 */ /* 0x000fe20007ffe002 */
[----:B------:R-:W-:-:S03]  /*1780*/  IMAD.SHL.U32 R12, R2, 0x10, RZ ;  /* 0x00000010020c7824 */ /* 0x000fc600078e00ff */
[----:B------:R-:W-:Y:S02]  /*1790*/  I2FP.F32.U32 R5, R5 ;  /* 0x0000000500057245 */ /* 0x000fe40000201000 */
[----:B------:R-:W-:Y:S01]  /*17a0*/  LOP3.LUT R3, R13, R3, R12, 0x96, !PT ;  /* 0x000000030d037212 */ /* 0x000fe200078e960c */
[----:B------:R-:W-:-:S03]  /*17b0*/  IMAD.MOV.U32 R13, RZ, RZ, 0x2f800000 ;  /* 0x2f800000ff0d7424 */ /* 0x000fc600078e00ff */
[----:B------:R-:W-:Y:S01]  /*17c0*/  LOP3.LUT R3, R3, R2, RZ, 0x3c, !PT ;  /* 0x0000000203037212 */ /* 0x000fe200078e3cff */
[----:B------:R-:W-:-:S03]  /*17d0*/  FFMA R5, R5, R13, 1.1641532182693481445e-10 ;  /* 0x2f00000005057423 */ /* 0x000fc6000000000d */
[----:B------:R-:W-:-:S04]  /*17e0*/  IADD3 R12, PT, PT, R15, 0x212e9e, R3 ;  /* 0x00212e9e0f0c7810 */ /* 0x000fc80007ffe003 */
[----:B------:R-:W-:-:S05]  /*17f0*/  I2FP.F32.U32 R12, R12 ;  /* 0x0000000c000c7245 */ /* 0x000fca0000201000 */
        /* <DEDUP_REMOVED lines=11> */
.L_x_19:
[----:B------:R-:W-:Y:S01]  /*18b0*/  FMUL.FTZ R0, R5, R12 ;  /* 0x0000000c05007220 */ /* 0x000fe20000410000 */
[----:B------:R-:W-:-:S03]  /*18c0*/  FMUL.FTZ R12, R12, 0.5 ;  /* 0x3f0000000c0c7820 */ /* 0x000fc60000410000 */
[----:B------:R-:W-:-:S04]  /*18d0*/  FFMA R5, -R0, R0, R5 ;  /* 0x0000000000057223 */ /* 0x000fc80000000105 */
[----:B------:R-:W-:-:S07]  /*18e0*/  FFMA R0, R5, R12, R0 ;  /* 0x0000000c05007223 */ /* 0x000fce0000000000 */
.L_x_20:
[----:B------:R-:W-:Y:S05]  /*18f0*/  BSYNC.RECONVERGENT B0 ;  /* 0x0000000000007941 */ /* 0x000fea0003800200 */
.L_x_18:
        /* <DEDUP_REMOVED lines=9> */
[----:B------:R-:W-:Y:S02]  /*1990*/  IMAD.SHL.U32 R5, R19, 0x2, RZ ;  /* 0x0000000213057824 */ /* 0x000fe400078e00ff */
[----:B------:R-:W-:Y:S01]  /*19a0*/  IMAD.MOV.U32 R13, RZ, RZ, 0x2f800000 ;  /* 0x2f800000ff0d7424 */ /* 0x000fe200078e00ff */
[----:B------:R-:W-:-:S03]  /*19b0*/  LOP3.LUT R4, R12, R3, RZ, 0x3c, !PT ;  /* 0x000000030c047212 */ /* 0x000fc600078e3cff */
[----:B------:R-:W-:Y:S01]  /*19c0*/  @!P1 FADD R17, R17, 1 ;  /* 0x3f80000011119421 */ /* 0x000fe20000000000 */
[----:B------:R-:W-:Y:S01]  /*19d0*/  IADD3 R15, PT, PT, R15, 0x26b663, R4 ;  /* 0x0026b6630f0f7810 */ /* 0x000fe20007ffe004 */
[----:B------:R-:W-:-:S03]  /*19e0*/  IMAD.SHL.U32 R12, R4, 0x10, RZ ;  /* 0x00000010040c7824 */ /* 0x000fc600078e00ff */
[----:B------:R-:W-:Y:S02]  /*19f0*/  I2FP.F32.U32 R15, R15 ;  /* 0x0000000f000f7245 */ /* 0x000fe40000201000 */
[----:B------:R-:W-:-:S03]  /*1a00*/  LOP3.LUT R5, R19, R5, R12, 0x96, !PT ;  /* 0x0000000513057212 */ /* 0x000fc600078e960c */
[----:B------:R-:W-:Y:S01]  /*1a10*/  FFMA R15, R15, R13, 1.1641532182693481445e-10 ;  /* 0x2f0000000f0f7423 */ /* 0x000fe2000000000d */
[----:B------:R-:W-:-:S05]  /*1a20*/  LOP3.LUT R5, R5, R4, RZ, 0x3c, !PT ;  /* 0x0000000405057212 */ /* 0x000fca00078e3cff */
[----:B------:R-:W-:-:S05]  /*1a30*/  IMAD.IADD R12, R6, 0x1, R5 ;  /* 0x00000001060c7824 */ /* 0x000fca00078e0205 */
        /* <DEDUP_REMOVED lines=12> */
.L_x_22:
[----:B------:R-:W-:Y:S01]  /*1b00*/  FMUL.FTZ R0, R13, R12 ;  /* 0x0000000c0d007220 */ /* 0x000fe20000410000 */
[----:B------:R-:W-:-:S03]  /*1b10*/  FMUL.FTZ R12, R12, 0.5 ;  /* 0x3f0000000c0c7820 */ /* 0x000fc60000410000 */
[----:B------:R-:W-:-:S04]  /*1b20*/  FFMA R13, -R0, R0, R13 ;  /* 0x00000000000d7223 */ /* 0x000fc8000000010d */
[----:B------:R-:W-:-:S07]  /*1b30*/  FFMA R0, R13, R12, R0 ;  /* 0x0000000c0d007223 */ /* 0x000fce0000000000 */
.L_x_23:
[----:B------:R-:W-:Y:S05]  /*1b40*/  BSYNC.RECONVERGENT B0 ;  /* 0x0000000000007941 */ /* 0x000fea0003800200 */
.L_x_21:
[----:B------:R-:W-:Y:S01]  /*1b50*/  FSETP.GTU.AND P1, PT, R0, 1, PT ;  /* 0x3f8000000000780b */ /* 0x000fe20003f2c000 */
[----:B------:R-:W-:-:S12]  /*1b60*/  VIADD R0, R6, 0x2c3e28 ;  /* 0x002c3e2806007836 */ /* 0x000fd80000000000 */
[----:B------:R-:W-:Y:S01]  /*1b70*/  @!P1 FADD R17, R17, 1 ;  /* 0x3f80000011119421 */ /* 0x000fe20000000000 */
[----:B------:R-:W-:Y:S06]  /*1b80*/  @P0 BRA `(.L_x_24) ;  /* 0xfffffff400900947 */ /* 0x000fec000383ffff */
.L_x_11:
[----:B------:R-:W-:-:S04]  /*1b90*/  ISETP.NE.U32.AND P0, PT, R23, RZ, PT ;  /* 0x000000ff1700720c */ /* 0x000fc80003f05070 */
[----:B------:R-:W-:-:S13]  /*1ba0*/  ISETP.NE.AND.EX P0, PT, R24, RZ, PT, P0 ;  /* 0x000000ff1800720c */ /* 0x000fda0003f05300 */
[----:B------:R-:W-:Y:S05]  /*1bb0*/  @!P0 BRA `(.L_x_25) ;  /* 0x0000000000cc8947 */ /* 0x000fea0003800000 */
[----:B------:R-:W-:-:S07]  /*1bc0*/  VIADD R11, R6, 0x587c5 ;  /* 0x000587c5060b7836 */ /* 0x000fce0000000000 */
.L_x_29:
[----:B------:R-:W-:Y:S01]  /*1bd0*/  SHF.R.U32.HI R0, RZ, 0x2, R7 ;  /* 0x00000002ff007819 */ /* 0x000fe20000011607 */
[----:B------:R-:W-:Y:S01]  /*1be0*/  IMAD.MOV.U32 R14, RZ, RZ, R4 ;  /* 0x000000ffff0e7224 */ /* 0x000fe200078e0004 */
[----:B------:R-:W-:Y:S01]  /*1bf0*/  SHF.R.U32.HI R13, RZ, 0x2, R2 ;  /* 0x00000002ff0d7819 */ /* 0x000fe20000011602 */
[----:B------:R-:W-:Y:S01]  /*1c00*/  BSSY.RECONVERGENT B0, `(.L_x_26) ;  /* 0x0000023000007945 */ /* 0x000fe20003800200 */
[----:B01----:R-:W-:Y:S01]  /*1c10*/  LOP3.LUT R7, R0, R7, RZ, 0x3c, !PT ;  /* 0x0000000700077212 */ /* 0x003fe200078e3cff */
[----:B------:R-:W-:Y:S01]  /*1c20*/  IMAD.SHL.U32 R0, R5, 0x10, RZ ;  /* 0x0000001005007824 */ /* 0x000fe200078e00ff */
[----:B------:R-:W-:-:S03]  /*1c30*/  LOP3.LUT R13, R13, R2, RZ, 0x3c, !PT ;  /* 0x000000020d0d7212 */ /* 0x000fc600078e3cff */
[----:B------:R-:W-:-:S05]  /*1c40*/  IMAD.SHL.U32 R6, R7, 0x2, RZ ;  /* 0x0000000207067824 */ /* 0x000fca00078e00ff */
[----:B------:R-:W-:Y:S01]  /*1c50*/  LOP3.LUT R0, R7, R6, R0, 0x96, !PT ;  /* 0x0000000607007212 */ /* 0x000fe200078e9600 */
[----:B------:R-:W-:-:S03]  /*1c60*/  IMAD.SHL.U32 R7, R13, 0x2, RZ ;  /* 0x000000020d077824 */ /* 0x000fc600078e00ff */
[----:B------:R-:W-:-:S05]  /*1c70*/  LOP3.LUT R4, R0, R5, RZ, 0x3c, !PT ;  /* 0x0000000500047212 */ /* 0x000fca00078e3cff */
[----:B------:R-:W-:-:S05]  /*1c80*/  IMAD.SHL.U32 R0, R4, 0x10, RZ ;  /* 0x0000001004007824 */ /* 0x000fca00078e00ff */
[----:B------:R-:W-:Y:S01]  /*1c90*/  LOP3.LUT R7, R13, R7, R0, 0x96, !PT ;  /* 0x000000070d077212 */ /* 0x000fe200078e9600 */
[----:B------:R-:W-:-:S03]  /*1ca0*/  IMAD.IADD R0, R4, 0x1, R11 ;  /* 0x0000000104007824 */ /* 0x000fc600078e020b */
[----:B------:R-:W-:Y:S01]  /*1cb0*/  LOP3.LUT R2, R7, R4, RZ, 0x3c, !PT ;  /* 0x0000000407027212 */ /* 0x000fe200078e3cff */
[----:B------:R-:W-:Y:S01]  /*1cc0*/  IMAD.MOV.U32 R7, RZ, RZ, 0x2f800000 ;  /* 0x2f800000ff077424 */ /* 0x000fe200078e00ff */
[----:B------:R-:W-:Y:S02]  /*1cd0*/  I2FP.F32.U32 R0, R0 ;  /* 0x0000000000007245 */ /* 0x000fe40000201000 */
[----:B------:R-:W-:-:S03]  /*1ce0*/  IADD3 R6, PT, PT, R11, 0x587c5, R2 ;  /* 0x000587c50b067810 */ /* 0x000fc60007ffe002 */
[----:B------:R-:W-:Y:S01]  /*1cf0*/  FFMA R0, R0, R7, 1.1641532182693481445e-10 ;  /* 0x2f00000000007423 */ /* 0x000fe20000000007 */
[----:B------:R-:W-:-:S05]  /*1d00*/  I2FP.F32.U32 R6, R6 ;  /* 0x0000000600067245 */ /* 0x000fca0000201000 */
[----:B------:R-:W-:-:S04]  /*1d10*/  FFMA R6, R6, R7, 1.1641532182693481445e-10 ;  /* 0x2f00000006067423 */ /* 0x000fc80000000007 */
[----:B------:R-:W-:-:S04]  /*1d20*/  FMUL R7, R6, R6 ;  /* 0x0000000606077220 */ /* 0x000fc80000400000 */
[----:B------:R-:W-:Y:S01]  /*1d30*/  FFMA R13, R0, R0, R7 ;  /* 0x00000000000d7223 */ /* 0x000fe20000000007 */
[----:B------:R-:W-:Y:S02]  /*1d40*/  IMAD.MOV.U32 R7, RZ, RZ, R3 ;  /* 0x000000ffff077224 */ /* 0x000fe400078e0003 */
[----:B------:R-:W-:Y:S01]  /*1d50*/  IMAD.MOV.U32 R3, RZ, RZ, R5 ;  /* 0x000000ffff037224 */ /* 0x000fe200078e0005 */
[----:B------:R0:W1:Y:S01]  /*1d60*/  MUFU.RSQ R6, R13 ;  /* 0x0000000d00067308 */ /* 0x0000620000001400 */
[----:B------:R-:W-:Y:S02]  /*1d70*/  VIADD R0, R13, 0xf3000000 ;  /* 0xf30000000d007836 */ /* 0x000fe40000000000 */
[----:B------:R-:W-:-:S03]  /*1d80*/  IMAD.MOV.U32 R5, RZ, RZ, R2 ;  /* 0x000000ffff057224 */ /* 0x000fc600078e0002 */
[----:B------:R-:W-:-:S13]  /*1d90*/  ISETP.GT.U32.AND P0, PT, R0, 0x727fffff, PT ;  /* 0x727fffff0000780c */ /* 0x000fda0003f04070 */
[----:B01----:R-:W-:Y:S05]  /*1da0*/  @!P0 BRA `(.L_x_27) ;  /* 0x0000000000108947 */ /* 0x003fea0003800000 */
[----:B------:R-:W-:Y:S01]  /*1db0*/  IMAD.MOV.U32 R0, RZ, RZ, R13 ;  /* 0x000000ffff007224 */ /* 0x000fe200078e000d */
[----:B------:R-:W-:-:S07]  /*1dc0*/  MOV R12, 0x1de0 ;  /* 0x00001de0000c7802 */ /* 0x000fce0000000f00 */
[----:B------:R-:W-:Y:S05]  /*1dd0*/  CALL.REL.NOINC `($__internal_1_$__cuda_sm20_sqrt_rn_f32_slowpath) ;  /* 0x0000000400707944 */ /* 0x000fea0003c00000 */
[----:B------:R-:W-:Y:S05]  /*1de0*/  BRA `(.L_x_28) ;  /* 0x0000000000107947 */ /* 0x000fea0003800000 */
.L_x_27:
[----:B------:R-:W-:Y:S01]  /*1df0*/  FMUL.FTZ R0, R13, R6 ;  /* 0x000000060d007220 */ /* 0x000fe20000410000 */
[----:B------:R-:W-:-:S03]  /*1e00*/  FMUL.FTZ R2, R6, 0.5 ;  /* 0x3f00000006027820 */ /* 0x000fc60000410000 */
[----:B------:R-:W-:-:S04]  /*1e10*/  FFMA R13, -R0, R0, R13 ;  /* 0x00000000000d7223 */ /* 0x000fc8000000010d */
[----:B------:R-:W-:-:S07]  /*1e20*/  FFMA R0, R13, R2, R0 ;  /* 0x000000020d007223 */ /* 0x000fce0000000000 */
.L_x_28:
[----:B------:R-:W-:Y:S05]  /*1e30*/  BSYNC.RECONVERGENT B0 ;  /* 0x0000000000007941 */ /* 0x000fea0003800200 */
.L_x_26:
[----:B------:R-:W-:Y:S01]  /*1e40*/  IADD3 R23, P0, PT, R23, -0x1, RZ ;  /* 0xffffffff17177810 */ /* 0x000fe20007f1e0ff */
[----:B------:R-:W-:Y:S01]  /*1e50*/  VIADD R11, R11, 0xb0f8a ;  /* 0x000b0f8a0b0b7836 */ /* 0x000fe20000000000 */
[----:B------:R-:W-:Y:S01]  /*1e60*/  FSETP.GTU.AND P1, PT, R0, 1, PT ;  /* 0x3f8000000000780b */ /* 0x000fe20003f2c000 */
[----:B------:R-:W-:Y:S01]  /*1e70*/  IMAD.MOV.U32 R2, RZ, RZ, R14 ;  /* 0x000000ffff027224 */ /* 0x000fe200078e000e */
[----:B------:R-:W-:Y:S02]  /*1e80*/  IADD3.X R24, PT, PT, R24, -0x1, RZ, P0, !PT ;  /* 0xffffffff18187810 */ /* 0x000fe400007fe4ff */
[----:B------:R-:W-:-:S04]  /*1e90*/  ISETP.NE.U32.AND P0, PT, R23, RZ, PT ;  /* 0x000000ff1700720c */ /* 0x000fc80003f05070 */
[----:B------:R-:W-:-:S05]  /*1ea0*/  ISETP.NE.AND.EX P0, PT, R24, RZ, PT, P0 ;  /* 0x000000ff1800720c */ /* 0x000fca0003f05300 */
[----:B------:R-:W-:-:S08]  /*1eb0*/  @!P1 FADD R17, R17, 1 ;  /* 0x3f80000011119421 */ /* 0x000fd00000000000 */
[----:B------:R-:W-:Y:S05]  /*1ec0*/  @P0 BRA `(.L_x_29) ;  /* 0xfffffffc00400947 */ /* 0x000fea000383ffff */
[----:B------:R-:W-:Y:S02]  /*1ed0*/  VIADD R6, R11, 0xfffa783b ;  /* 0xfffa783b0b067836 */ /* 0x000fe40000000000 */
[----:B------:R-:W-:-:S07]  /*1ee0*/  IMAD.MOV.U32 R2, RZ, RZ, R14 ;  /* 0x000000ffff027224 */ /* 0x000fce00078e000e */
.L_x_25:
[----:B------:R2:W-:Y:S04]  /*1ef0*/  STG.E.64 desc[UR6][R8.64+0x8], R2 ;  /* 0x0000080208007986 */ /* 0x0005e8000c101b06 */
[----:B------:R2:W-:Y:S04]  /*1f00*/  STG.E.64 desc[UR6][R8.64+0x10], R4 ;  /* 0x0000100408007986 */ /* 0x0005e8000c101b06 */
[----:B------:R2:W-:Y:S02]  /*1f10*/  STG.E.64 desc[UR6][R8.64], R6 ;  /* 0x0000000608007986 */ /* 0x0005e4000c101b06 */
.L_x_10:
[----:B------:R-:W3:Y:S01]  /*1f20*/  LDCU.64 UR4, c[0x0][0x380] ;  /* 0x00007000ff0477ac */ /* 0x000ee20008000a00 */
[----:B012---:R-:W-:Y:S02]  /*1f30*/  SHF.R.S32.HI R3, RZ, 0x1f, R10 ;  /* 0x0000001fff037819 */ /* 0x007fe4000001140a */
[----:B---3--:R-:W-:-:S04]  /*1f40*/  LEA R2, P0, R10, UR4, 0x2 ;  /* 0x000000040a027c11 */ /* 0x008fc8000f8010ff */
[----:B------:R-:W-:-:S05]  /*1f50*/  LEA.HI.X R3, R10, UR5, R3, 0x2, P0 ;  /* 0x000000050a037c11 */ /* 0x000fca00080f1403 */
[----:B------:R-:W-:Y:S01]  /*1f60*/  STG.E desc[UR6][R2.64], R17 ;  /* 0x0000001102007986 */ /* 0x000fe2000c101906 */
[----:B------:R-:W-:Y:S05]  /*1f70*/  EXIT ;  /* 0x000000000000794d */ /* 0x000fea0003800000 */
        .weak           $__internal_0_$__cuda_sm20_div_u64
        .type           $__internal_0_$__cuda_sm20_div_u64,@function
        .size           $__internal_0_$__cuda_sm20_div_u64,($__internal_1_$__cuda_sm20_sqrt_rn_f32_slowpath - $__internal_0_$__cuda_sm20_div_u64)
$__internal_0_$__cuda_sm20_div_u64:
[----:B------:R-:W-:Y:S02]  /*1f80*/  UMOV UR5, URZ ;  /* 0x000000ff00057c82 */ /* 0x000fe40008000000 */
[----:B------:R-:W0:Y:S08]  /*1f90*/  I2F.U64.RP R11, UR4 ;  /* 0x00000004000b7d12 */ /* 0x000e300008309000 */
[----:B0-----:R-:W0:Y:S02]  /*1fa0*/  MUFU.RCP R11, R11 ;  /* 0x0000000b000b7308 */ /* 0x001e240000001000 */
[----:B0-----:R-:W-:-:S06]  /*1fb0*/  VIADD R14, R11, 0x1ffffffe ;  /* 0x1ffffffe0b0e7836 */ /* 0x001fcc0000000000 */
[----:B------:R-:W0:Y:S02]  /*1fc0*/  F2I.U64.TRUNC R14, R14 ;  /* 0x0000000e000e7311 */ /* 0x000e24000020d800 */
[----:B0-----:R-:W-:-:S04]  /*1fd0*/  IMAD.WIDE.U32 R16, R14, UR4, RZ ;  /* 0x000000040e107c25 */ /* 0x001fc8000f8e00ff */
[----:B------:R-:W-:Y:S01]  /*1fe0*/  IMAD R17, R15, UR4, R17 ;  /* 0x000000040f117c24 */ /* 0x000fe2000f8e0211 */
[----:B------:R-:W-:-:S05]  /*1ff0*/  IADD3 R13, P0, PT, RZ, -R16, RZ ;  /* 0x80000010ff0d7210 */ /* 0x000fca0007f1e0ff */
[----:B------:R-:W-:-:S04]  /*2000*/  IMAD.HI.U32 R16, R14, R13, RZ ;  /* 0x0000000d0e107227 */ /* 0x000fc800078e00ff */
[----:B------:R-:W-:Y:S02]  /*2010*/  IMAD.X R19, RZ, RZ, ~R17, P0 ;  /* 0x000000ffff137224 */ /* 0x000fe400000e0e11 */
[----:B------:R-:W-:Y:S02]  /*2020*/  IMAD.MOV.U32 R17, RZ, RZ, R14 ;  /* 0x000000ffff117224 */ /* 0x000fe400078e000e */
[-C--:B------:R-:W-:Y:S02]  /*2030*/  IMAD R21, R15, R19.reuse, RZ ;  /* 0x000000130f157224 */ /* 0x080fe400078e02ff */
[----:B------:R-:W-:-:S04]  /*2040*/  IMAD.WIDE.U32 R16, P0, R14, R19, R16 ;  /* 0x000000130e107225 */ /* 0x000fc80007800010 */
[----:B------:R-:W-:-:S04]  /*2050*/  IMAD.HI.U32 R11, R15, R19, RZ ;  /* 0x000000130f0b7227 */ /* 0x000fc800078e00ff */
[----:B------:R-:W-:-:S04]  /*2060*/  IMAD.HI.U32 R16, P1, R15, R13, R16 ;  /* 0x0000000d0f107227 */ /* 0x000fc80007820010 */
[----:B------:R-:W-:Y:S01]  /*2070*/  IMAD.X R11, R11, 0x1, R15, P0 ;  /* 0x000000010b0b7824 */ /* 0x000fe200000e060f */
[----:B------:R-:W-:-:S04]  /*2080*/  IADD3 R17, P2, PT, R21, R16, RZ ;  /* 0x0000001015117210 */ /* 0x000fc80007f5e0ff */
[----:B------:R-:W-:Y:S01]  /*2090*/  IADD3.X R11, PT, PT, RZ, RZ, R11, P2, P1 ;  /* 0x000000ffff0b7210 */ /* 0x000fe200017e240b */
[----:B------:R-:W-:-:S04]  /*20a0*/  IMAD.WIDE.U32 R14, R17, UR4, RZ ;  /* 0x00000004110e7c25 */ /* 0x000fc8000f8e00ff */
[----:B------:R-:W-:Y:S01]  /*20b0*/  IMAD R13, R11, UR4, R15 ;  /* 0x000000040b0d7c24 */ /* 0x000fe2000f8e020f */
[----:B------:R-:W-:Y:S02]  /*20c0*/  IADD3 R19, P0, PT, RZ, -R14, RZ ;  /* 0x8000000eff137210 */ /* 0x000fe40007f1e0ff */
[----:B------:R-:W0:Y:S03]  /*20d0*/  LDC.64 R14, c[0x0][0x398] ;  /* 0x0000e600ff0e7b82 */ /* 0x000e260000000a00 */
[----:B------:R-:W-:-:S04]  /*20e0*/  IMAD.HI.U32 R16, R17, R19, RZ ;  /* 0x0000001311107227 */ /* 0x000fc800078e00ff */
[----:B------:R-:W-:-:S04]  /*20f0*/  IMAD.X R18, RZ, RZ, ~R13, P0 ;  /* 0x000000ffff127224 */ /* 0x000fc800000e0e0d */
[----:B------:R-:W-:-:S04]  /*2100*/  IMAD.WIDE.U32 R16, P0, R17, R18, R16 ;  /* 0x0000001211107225 */ /* 0x000fc80007800010 */
[C---:B------:R-:W-:Y:S02]  /*2110*/  IMAD R20, R11.reuse, R18, RZ ;  /* 0x000000120b147224 */ /* 0x040fe400078e02ff */
[----:B------:R-:W-:-:S04]  /*2120*/  IMAD.HI.U32 R13, P1, R11, R19, R16 ;  /* 0x000000130b0d7227 */ /* 0x000fc80007820010 */
[----:B------:R-:W-:Y:S01]  /*2130*/  IMAD.HI.U32 R18, R11, R18, RZ ;  /* 0x000000120b127227 */ /* 0x000fe200078e00ff */
[----:B------:R-:W-:-:S03]  /*2140*/  IADD3 R13, P2, PT, R20, R13, RZ ;  /* 0x0000000d140d7210 */ /* 0x000fc60007f5e0ff */
[----:B------:R-:W-:Y:S02]  /*2150*/  IMAD.X R11, R18, 0x1, R11, P0 ;  /* 0x00000001120b7824 */ /* 0x000fe400000e060b */
[----:B0-----:R-:W-:-:S03]  /*2160*/  IMAD.HI.U32 R16, R13, R14, RZ ;  /* 0x0000000e0d107227 */ /* 0x001fc600078e00ff */
[----:B------:R-:W-:Y:S01]  /*2170*/  IADD3.X R11, PT, PT, RZ, RZ, R11, P2, P1 ;  /* 0x000000ffff0b7210 */ /* 0x000fe200017e240b */
[----:B------:R-:W-:Y:S02]  /*2180*/  IMAD.MOV.U32 R17, RZ, RZ, RZ ;  /* 0x000000ffff117224 */ /* 0x000fe400078e00ff */
[----:B------:R-:W-:-:S04]  /*2190*/  IMAD.WIDE.U32 R16, R13, R15, R16 ;  /* 0x0000000f0d107225 */ /* 0x000fc800078e0010 */
[C---:B------:R-:W-:Y:S02]  /*21a0*/  IMAD R18, R11.reuse, R15, RZ ;  /* 0x0000000f0b127224 */ /* 0x040fe400078e02ff */
[----:B------:R-:W-:-:S04]  /*21b0*/  IMAD.HI.U32 R13, P0, R11, R14, R16 ;  /* 0x0000000e0b0d7227 */ /* 0x000fc80007800010 */
[----:B------:R-:W-:Y:S01]  /*21c0*/  IMAD.HI.U32 R11, R11, R15, RZ ;  /* 0x0000000f0b0b7227 */ /* 0x000fe200078e00ff */
[----:B------:R-:W-:-:S03]  /*21d0*/  IADD3 R13, P1, PT, R18, R13, RZ ;  /* 0x0000000d120d7210 */ /* 0x000fc60007f3e0ff */
[----:B------:R-:W-:Y:S02]  /*21e0*/  IMAD.X R11, RZ, RZ, R11, P0 ;  /* 0x000000ffff0b7224 */ /* 0x000fe400000e060b */
[----:B------:R-:W-:-:S04]  /*21f0*/  IMAD.WIDE.U32 R16, R13, UR4, RZ ;  /* 0x000000040d107c25 */ /* 0x000fc8000f8e00ff */
[----:B------:R-:W-:Y:S01]  /*2200*/  IMAD.X R11, RZ, RZ, R11, P1 ;  /* 0x000000ffff0b7224 */ /* 0x000fe200008e060b */
[----:B------:R-:W-:Y:S02]  /*2210*/  IADD3 R20, P0, PT, -R16, R14, RZ ;  /* 0x0000000e10147210 */ /* 0x000fe40007f1e1ff */
[----:B------:R-:W-:Y:S01]  /*2220*/  IADD3 R16, P2, PT, R13, 0x1, RZ ;  /* 0x000000010d107810 */ /* 0x000fe20007f5e0ff */
[----:B------:R-:W-:-:S04]  /*2230*/  IMAD R18, R11, UR4, R17 ;  /* 0x000000040b127c24 */ /* 0x000fc8000f8e0211 */
[----:B------:R-:W-:Y:S01]  /*2240*/  IMAD.X R18, R15, 0x1, ~R18, P0 ;  /* 0x000000010f127824 */ /* 0x000fe200000e0e12 */
[C---:B------:R-:W-:Y:S01]  /*2250*/  ISETP.GE.U32.AND P0, PT, R20.reuse, UR4, PT ;  /* 0x0000000414007c0c */ /* 0x040fe2000bf06070 */
[----:B------:R-:W-:Y:S01]  /*2260*/  IMAD.X R14, RZ, RZ, R11, P2 ;  /* 0x000000ffff0e7224 */ /* 0x000fe200010e060b */
[----:B------:R-:W-:Y:S02]  /*2270*/  IADD3 R15, P1, PT, R20, -UR4, RZ ;  /* 0x80000004140f7c10 */ /* 0x000fe4000ff3e0ff */
[C---:B------:R-:W-:Y:S02]  /*2280*/  ISETP.GE.U32.AND.EX P0, PT, R18.reuse, RZ, PT, P0 ;  /* 0x000000ff1200720c */ /* 0x040fe40003f06100 */
[----:B------:R-:W-:Y:S02]  /*2290*/  IADD3.X R17, PT, PT, R18, -0x1, RZ, P1, !PT ;  /* 0xffffffff12117810 */ /* 0x000fe40000ffe4ff */
[----:B------:R-:W-:Y:S02]  /*22a0*/  SEL R16, R16, R13, P0 ;  /* 0x0000000d10107207 */ /* 0x000fe40000000000 */
[----:B------:R-:W-:-:S02]  /*22b0*/  SEL R15, R15, R20, P0 ;  /* 0x000000140f0f7207 */ /* 0x000fc40000000000 */
[----:B------:R-:W-:Y:S02]  /*22c0*/  SEL R13, R14, R11, P0 ;  /* 0x0000000b0e0d7207 */ /* 0x000fe40000000000 */
[----:B------:R-:W-:Y:S02]  /*22d0*/  IADD3 R11, P2, PT, R16, 0x1, RZ ;  /* 0x00000001100b7810 */ /* 0x000fe40007f5e0ff */
[----:B------:R-:W-:Y:S02]  /*22e0*/  SEL R17, R17, R18, P0 ;  /* 0x0000001211117207 */ /* 0x000fe40000000000 */
[----:B------:R-:W-:Y:S01]  /*22f0*/  ISETP.GE.U32.AND P0, PT, R15, UR4, PT ;  /* 0x000000040f007c0c */ /* 0x000fe2000bf06070 */
[----:B------:R-:W-:Y:S01]  /*2300*/  IMAD.X R14, RZ, RZ, R13, P2 ;  /* 0x000000ffff0e7224 */ /* 0x000fe200010e060d */
[----:B------:R-:W-:Y:S02]  /*2310*/  ISETP.NE.U32.AND P1, PT, RZ, UR4, PT ;  /* 0x00000004ff007c0c */ /* 0x000fe4000bf25070 */
[----:B------:R-:W-:-:S02]  /*2320*/  ISETP.GE.U32.AND.EX P0, PT, R17, RZ, PT, P0 ;  /* 0x000000ff1100720c */ /* 0x000fc40003f06100 */
[----:B------:R-:W-:Y:S02]  /*2330*/  ISETP.NE.AND.EX P1, PT, RZ, RZ, PT, P1 ;  /* 0x000000ffff00720c */ /* 0x000fe40003f25310 */
[----:B------:R-:W-:Y:S01]  /*2340*/  SEL R14, R14, R13, P0 ;  /* 0x0000000d0e0e7207 */ /* 0x000fe20000000000 */
[----:B------:R-:W-:Y:S01]  /*2350*/  IMAD.MOV.U32 R13, RZ, RZ, 0x0 ;  /* 0x00000000ff0d7424 */ /* 0x000fe200078e00ff */
[----:B------:R-:W-:Y:S02]  /*2360*/  SEL R11, R11, R16, P0 ;  /* 0x000000100b0b7207 */ /* 0x000fe40000000000 */
[----:B------:R-:W-:Y:S02]  /*2370*/  SEL R14, R14, 0xffffffff, P1 ;  /* 0xffffffff0e0e7807 */ /* 0x000fe40000800000 */
[----:B------:R-:W-:Y:S01]  /*2380*/  SEL R11, R11, 0xffffffff, P1 ;  /* 0xffffffff0b0b7807 */ /* 0x000fe20000800000 */
[----:B------:R-:W-:Y:S06]  /*2390*/  RET.REL.NODEC R12 `(_Z10gpu_randomPfP17curandStateXORWOWjyj) ;  /* 0xffffffdc0c187950 */ /* 0x000fec0003c3ffff */
        .weak           $__internal_1_$__cuda_sm20_sqrt_rn_f32_slowpath
        .type           $__internal_1_$__cuda_sm20_sqrt_rn_f32_slowpath,@function
        .size           $__internal_1_$__cuda_sm20_sqrt_rn_f32_slowpath,(.L_x_33 - $__internal_1_$__cuda_sm20_sqrt_rn_f32_slowpath)
$__internal_1_$__cuda_sm20_sqrt_rn_f32_slowpath:
[----:B------:R-:W-:-:S13]  /*23a0*/  LOP3.LUT P1, RZ, R0, 0x7fffffff, RZ, 0xc0, !PT ;  /* 0x7fffffff00ff7812 */ /* 0x000fda000782c0ff */
[----:B------:R-:W-:Y:S01]  /*23b0*/  @!P1 IMAD.MOV.U32 R19, RZ, RZ, R0 ;  /* 0x000000ffff139224 */ /* 0x000fe200078e0000 */
[----:B------:R-:W-:Y:S06]  /*23c0*/  @!P1 BRA `(.L_x_30) ;  /* 0x0000000000409947 */ /* 0x000fec0003800000 */
[----:B------:R-:W-:-:S13]  /*23d0*/  FSETP.GEU.FTZ.AND P1, PT, R0, RZ, PT ;  /* 0x000000ff0000720b */ /* 0x000fda0003f3e000 */
[----:B------:R-:W-:Y:S01]  /*23e0*/  @!P1 IMAD.MOV.U32 R19, RZ, RZ, 0x7fffffff ;  /* 0x7fffffffff139424 */ /* 0x000fe200078e00ff */
[----:B------:R-:W-:Y:S06]  /*23f0*/  @!P1 BRA `(.L_x_30) ;  /* 0x0000000000349947 */ /* 0x000fec0003800000 */
[----:B------:R-:W-:-:S13]  /*2400*/  FSETP.GTU.FTZ.AND P1, PT, |R0|, +INF , PT ;  /* 0x7f8000000000780b */ /* 0x000fda0003f3c200 */
[----:B------:R-:W-:Y:S01]  /*2410*/  @P1 FADD.FTZ R19, R0, 1 ;  /* 0x3f80000000131421 */ /* 0x000fe20000010000 */
[----:B------:R-:W-:Y:S06]  /*2420*/  @P1 BRA `(.L_x_30) ;  /* 0x0000000000281947 */ /* 0x000fec0003800000 */
[----:B------:R-:W-:-:S13]  /*2430*/  FSETP.NEU.FTZ.AND P1, PT, |R0|, +INF , PT ;  /* 0x7f8000000000780b */ /* 0x000fda0003f3d200 */
[----:B------:R-:W-:-:S04]  /*2440*/  @P1 FFMA R20, R0, 1.84467440737095516160e+19, RZ ;  /* 0x5f80000000141823 */ /* 0x000fc800000000ff */
[----:B------:R-:W0:Y:S02]  /*2450*/  @P1 MUFU.RSQ R21, R20 ;  /* 0x0000001400151308 */ /* 0x000e240000001400 */
[----:B0-----:R-:W-:Y:S01]  /*2460*/  @P1 FMUL.FTZ R13, R20, R21 ;  /* 0x00000015140d1220 */ /* 0x001fe20000410000 */
[----:B------:R-:W-:-:S03]  /*2470*/  @P1 FMUL.FTZ R18, R21, 0.5 ;  /* 0x3f00000015121820 */ /* 0x000fc60000410000 */
[----:B------:R-:W-:-:S04]  /*2480*/  @P1 FADD.FTZ R19, -R13, -RZ ;  /* 0x800000ff0d131221 */ /* 0x000fc80000010100 */
[----:B------:R-:W-:Y:S01]  /*2490*/  @P1 FFMA R22, R13, R19, R20 ;  /* 0x000000130d161223 */ /* 0x000fe20000000014 */
[----:B------:R-:W-:-:S03]  /*24a0*/  @!P1 IMAD.MOV.U32 R19, RZ, RZ, R0 ;  /* 0x000000ffff139224 */ /* 0x000fc600078e0000 */
[----:B------:R-:W-:-:S04]  /*24b0*/  @P1 FFMA R18, R22, R18, R13 ;  /* 0x0000001216121223 */ /* 0x000fc8000000000d */
[----:B------:R-:W-:-:S07]  /*24c0*/  @P1 FMUL.FTZ R19, R18, 2.3283064365386962891e-10 ;  /* 0x2f80000012131820 */ /* 0x000fce0000410000 */
.L_x_30:
[----:B------:R-:W-:Y:S02]  /*24d0*/  IMAD.MOV.U32 R13, RZ, RZ, 0x0 ;  /* 0x00000000ff0d7424 */ /* 0x000fe400078e00ff */
[----:B------:R-:W-:Y:S02]  /*24e0*/  IMAD.MOV.U32 R0, RZ, RZ, R19 ;  /* 0x000000ffff007224 */ /* 0x000fe400078e0013 */
[----:B------:R-:W-:Y:S05]  /*24f0*/  RET.REL.NODEC R12 `(_Z10gpu_randomPfP17curandStateXORWOWjyj) ;  /* 0xffffffd80cc07950 */ /* 0x000fea0003c3ffff */
.L_x_31:
[----:B------:R-:W-:-:S00]  /*2500*/  BRA `(.L_x_31) ;  /* 0xfffffffc00fc7947 */ /* 0x000fc0000383ffff */
[----:B------:R-:W-:-:S00]  /*2510*/  NOP ;  /* 0x0000000000007918 */ /* 0x000fc00000000000 */
        /* <DEDUP_REMOVED lines=14> */
.L_x_33:


//--------------------- .nv.global.init           --------------------------
	.section	.nv.global.init,"aw",@progbits
	.align	4
.nv.global.init:
	.type		mrg32k3aM1SubSeq,@object
	.size		mrg32k3aM1SubSeq,(mrg32k3aM2SubSeq - mrg32k3aM1SubSeq)
mrg32k3aM1SubSeq:
        /*0000*/ 	.byte	0x0b, 0xcc, 0xee, 0x04, 0x73, 0x29, 0x8b, 0x6f, 0xf6, 0x53, 0x03, 0xf6, 0x23, 0xf6, 0xea, 0xda
        /* <DEDUP_REMOVED lines=125> */
	.type		mrg32k3aM2SubSeq,@object
	.size		mrg32k3aM2SubSeq,(mrg32k3aM1 - mrg32k3aM2SubSeq)
mrg32k3aM2SubSeq:
        /* <DEDUP_REMOVED lines=126> */
	.type		mrg32k3aM1,@object
	.size		mrg32k3aM1,(mrg32k3aM1Seq - mrg32k3aM1)
mrg32k3aM1:
        /* <DEDUP_REMOVED lines=144> */
	.type		mrg32k3aM1Seq,@object
	.size		mrg32k3aM1Seq,(mrg32k3aM2 - mrg32k3aM1Seq)
mrg32k3aM1Seq:
        /* <DEDUP_REMOVED lines=144> */
	.type		mrg32k3aM2,@object
	.size		mrg32k3aM2,(mrg32k3aM2Seq - mrg32k3aM2)
mrg32k3aM2:
        /* <DEDUP_REMOVED lines=144> */
	.type		mrg32k3aM2Seq,@object
	.size		mrg32k3aM2Seq,(precalc_xorwow_matrix - mrg32k3aM2Seq)
mrg32k3aM2Seq:
        /* <DEDUP_REMOVED lines=144> */
	.type		precalc_xorwow_matrix,@object
	.size		precalc_xorwow_matrix,(precalc_xorwow_offset_matrix - precalc_xorwow_matrix)
precalc_xorwow_matrix:
        /* <DEDUP_REMOVED lines=6400> */
	.type		precalc_xorwow_offset_matrix,@object
	.size		precalc_xorwow_offset_matrix,(.L_1 - precalc_xorwow_offset_matrix)
precalc_xorwow_offset_matrix:
        /* <DEDUP_REMOVED lines=6400> */
.L_1:


//--------------------- .nv.shared.reserved.0     --------------------------
	.section	.nv.shared.reserved.0,"aw",@nobits
	.weak		__nv_reservedSMEM_offset_0_alias
	.size		__nv_reservedSMEM_offset_0_alias, 0, 64
	.other		__nv_reservedSMEM_offset_0_alias,@"STO_CUDA_RESERVED_SHARED STV_DEFAULT"
__nv_reservedSMEM_offset_0_alias:
	.zero		0
	.zero		64


//--------------------- .nv.constant0._Z10gpu_randomPfP17curandStateXORWOWjyj --------------------------
	.section	.nv.constant0._Z10gpu_randomPfP17curandStateXORWOWjyj,"a",@progbits
	.sectionflags	@""
	.align	4
.nv.constant0._Z10gpu_randomPfP17curandStateXORWOWjyj:
	.zero		932


//--------------------- SYMBOLS --------------------------

	.type		.nv.reservedSmem.offset0,@object
	.size		.nv.reservedSmem.offset0,0x4
